//
// Generated by NVIDIA NVVM Compiler
//
// Compiler Build ID: CL-36424714
// Cuda compilation tools, release 13.0, V13.0.88
// Based on NVVM 20.0.0
//

.version 9.0
.target sm_100
.address_size 64

	// .globl	_ZN3cub18CUB_300001_SM_10006detail11EmptyKernelIvEEvv
.global .align 1 .b8 _ZN30_INTERNAL_084ceba1_4_k_cu_main4cuda3std3__45__cpo5beginE[1];
.global .align 1 .b8 _ZN30_INTERNAL_084ceba1_4_k_cu_main4cuda3std3__45__cpo3endE[1];
.global .align 1 .b8 _ZN30_INTERNAL_084ceba1_4_k_cu_main4cuda3std3__45__cpo6cbeginE[1];
.global .align 1 .b8 _ZN30_INTERNAL_084ceba1_4_k_cu_main4cuda3std3__45__cpo4cendE[1];
.global .align 1 .b8 _ZN30_INTERNAL_084ceba1_4_k_cu_main4cuda3std3__45__cpo6rbeginE[1];
.global .align 1 .b8 _ZN30_INTERNAL_084ceba1_4_k_cu_main4cuda3std3__45__cpo4rendE[1];
.global .align 1 .b8 _ZN30_INTERNAL_084ceba1_4_k_cu_main4cuda3std3__45__cpo7crbeginE[1];
.global .align 1 .b8 _ZN30_INTERNAL_084ceba1_4_k_cu_main4cuda3std3__45__cpo5crendE[1];
.global .align 1 .b8 _ZN30_INTERNAL_084ceba1_4_k_cu_main4cuda3std3__432_GLOBAL__N__084ceba1_4_k_cu_main6ignoreE[1];
.global .align 1 .b8 _ZN30_INTERNAL_084ceba1_4_k_cu_main4cuda3std3__419piecewise_constructE[1];
.global .align 1 .b8 _ZN30_INTERNAL_084ceba1_4_k_cu_main4cuda3std3__48in_placeE[1];
.global .align 1 .b8 _ZN30_INTERNAL_084ceba1_4_k_cu_main4cuda3std3__420unreachable_sentinelE[1];
.global .align 1 .b8 _ZN30_INTERNAL_084ceba1_4_k_cu_main4cuda3std3__47nulloptE[1];
.global .align 1 .b8 _ZN30_INTERNAL_084ceba1_4_k_cu_main4cuda3std3__48unexpectE[1];
.global .align 1 .b8 _ZN30_INTERNAL_084ceba1_4_k_cu_main4cuda3std6ranges3__45__cpo4swapE[1];
.global .align 1 .b8 _ZN30_INTERNAL_084ceba1_4_k_cu_main4cuda3std6ranges3__45__cpo9iter_moveE[1];
.global .align 1 .b8 _ZN30_INTERNAL_084ceba1_4_k_cu_main4cuda3std6ranges3__45__cpo5beginE[1];
.global .align 1 .b8 _ZN30_INTERNAL_084ceba1_4_k_cu_main4cuda3std6ranges3__45__cpo3endE[1];
.global .align 1 .b8 _ZN30_INTERNAL_084ceba1_4_k_cu_main4cuda3std6ranges3__45__cpo6cbeginE[1];
.global .align 1 .b8 _ZN30_INTERNAL_084ceba1_4_k_cu_main4cuda3std6ranges3__45__cpo4cendE[1];
.global .align 1 .b8 _ZN30_INTERNAL_084ceba1_4_k_cu_main4cuda3std6ranges3__45__cpo7advanceE[1];
.global .align 1 .b8 _ZN30_INTERNAL_084ceba1_4_k_cu_main4cuda3std6ranges3__45__cpo9iter_swapE[1];
.global .align 1 .b8 _ZN30_INTERNAL_084ceba1_4_k_cu_main4cuda3std6ranges3__45__cpo4nextE[1];
.global .align 1 .b8 _ZN30_INTERNAL_084ceba1_4_k_cu_main4cuda3std6ranges3__45__cpo4prevE[1];
.global .align 1 .b8 _ZN30_INTERNAL_084ceba1_4_k_cu_main4cuda3std6ranges3__45__cpo4dataE[1];
.global .align 1 .b8 _ZN30_INTERNAL_084ceba1_4_k_cu_main4cuda3std6ranges3__45__cpo5cdataE[1];
.global .align 1 .b8 _ZN30_INTERNAL_084ceba1_4_k_cu_main4cuda3std6ranges3__45__cpo4sizeE[1];
.global .align 1 .b8 _ZN30_INTERNAL_084ceba1_4_k_cu_main4cuda3std6ranges3__45__cpo5ssizeE[1];
.global .align 1 .b8 _ZN30_INTERNAL_084ceba1_4_k_cu_main4cuda3std6ranges3__45__cpo8distanceE[1];
.global .align 1 .b8 _ZN30_INTERNAL_084ceba1_4_k_cu_main6thrust24THRUST_300001_SM_1000_NS8cuda_cub3parE[1];
.global .align 1 .b8 _ZN30_INTERNAL_084ceba1_4_k_cu_main6thrust24THRUST_300001_SM_1000_NS8cuda_cub10par_nosyncE[1];
.global .align 1 .b8 _ZN30_INTERNAL_084ceba1_4_k_cu_main6thrust24THRUST_300001_SM_1000_NS6system6detail10sequential3seqE[1];
.global .align 1 .b8 _ZN30_INTERNAL_084ceba1_4_k_cu_main6thrust24THRUST_300001_SM_1000_NS12placeholders2_1E[1];
.global .align 1 .b8 _ZN30_INTERNAL_084ceba1_4_k_cu_main6thrust24THRUST_300001_SM_1000_NS12placeholders2_2E[1];
.global .align 1 .b8 _ZN30_INTERNAL_084ceba1_4_k_cu_main6thrust24THRUST_300001_SM_1000_NS12placeholders2_3E[1];
.global .align 1 .b8 _ZN30_INTERNAL_084ceba1_4_k_cu_main6thrust24THRUST_300001_SM_1000_NS12placeholders2_4E[1];
.global .align 1 .b8 _ZN30_INTERNAL_084ceba1_4_k_cu_main6thrust24THRUST_300001_SM_1000_NS12placeholders2_5E[1];
.global .align 1 .b8 _ZN30_INTERNAL_084ceba1_4_k_cu_main6thrust24THRUST_300001_SM_1000_NS12placeholders2_6E[1];
.global .align 1 .b8 _ZN30_INTERNAL_084ceba1_4_k_cu_main6thrust24THRUST_300001_SM_1000_NS12placeholders2_7E[1];
.global .align 1 .b8 _ZN30_INTERNAL_084ceba1_4_k_cu_main6thrust24THRUST_300001_SM_1000_NS12placeholders2_8E[1];
.global .align 1 .b8 _ZN30_INTERNAL_084ceba1_4_k_cu_main6thrust24THRUST_300001_SM_1000_NS12placeholders2_9E[1];
.global .align 1 .b8 _ZN30_INTERNAL_084ceba1_4_k_cu_main6thrust24THRUST_300001_SM_1000_NS12placeholders3_10E[1];
.global .align 1 .b8 _ZN30_INTERNAL_084ceba1_4_k_cu_main6thrust24THRUST_300001_SM_1000_NS3seqE[1];

.visible .entry _ZN3cub18CUB_300001_SM_10006detail11EmptyKernelIvEEvv()
{


	ret;

}
	// .globl	_ZN3cub18CUB_300001_SM_10006detail8for_each13static_kernelINS2_12policy_hub_t12policy_500_tEmN6thrust24THRUST_300001_SM_1000_NS8cuda_cub20__uninitialized_fill7functorINS7_10device_ptrIfEEfEEEEvT0_T1_
.visible .entry _ZN3cub18CUB_300001_SM_10006detail8for_each13static_kernelINS2_12policy_hub_t12policy_500_tEmN6thrust24THRUST_300001_SM_1000_NS8cuda_cub20__uninitialized_fill7functorINS7_10device_ptrIfEEfEEEEvT0_T1_(
	.param .u64 _ZN3cub18CUB_300001_SM_10006detail8for_each13static_kernelINS2_12policy_hub_t12policy_500_tEmN6thrust24THRUST_300001_SM_1000_NS8cuda_cub20__uninitialized_fill7functorINS7_10device_ptrIfEEfEEEEvT0_T1__param_0,
	.param .align 8 .b8 _ZN3cub18CUB_300001_SM_10006detail8for_each13static_kernelINS2_12policy_hub_t12policy_500_tEmN6thrust24THRUST_300001_SM_1000_NS8cuda_cub20__uninitialized_fill7functorINS7_10device_ptrIfEEfEEEEvT0_T1__param_1[16]
)
.maxntid 256
{
	.reg .pred 	%p<4>;
	.reg .b16 	%rs<5>;
	.reg .b32 	%r<10>;
	.reg .b32 	%f<3>;
	.reg .b64 	%rd<16>;

	ld.param.f32 	%f2, [_ZN3cub18CUB_300001_SM_10006detail8for_each13static_kernelINS2_12policy_hub_t12policy_500_tEmN6thrust24THRUST_300001_SM_1000_NS8cuda_cub20__uninitialized_fill7functorINS7_10device_ptrIfEEfEEEEvT0_T1__param_1+8];
	ld.param.u64 	%rd4, [_ZN3cub18CUB_300001_SM_10006detail8for_each13static_kernelINS2_12policy_hub_t12policy_500_tEmN6thrust24THRUST_300001_SM_1000_NS8cuda_cub20__uninitialized_fill7functorINS7_10device_ptrIfEEfEEEEvT0_T1__param_1];
	ld.param.u64 	%rd5, [_ZN3cub18CUB_300001_SM_10006detail8for_each13static_kernelINS2_12policy_hub_t12policy_500_tEmN6thrust24THRUST_300001_SM_1000_NS8cuda_cub20__uninitialized_fill7functorINS7_10device_ptrIfEEfEEEEvT0_T1__param_0];
	mov.u32 	%r7, %ctaid.x;
	mul.wide.u32 	%rd1, %r7, 512;
	sub.s64 	%rd2, %rd5, %rd1;
	setp.lt.u64 	%p1, %rd2, 512;
	@%p1 bra 	$L__BB1_2;
	mov.u32 	%r9, %tid.x;
	cvta.to.global.u64 	%rd11, %rd4;
	cvt.u64.u32 	%rd12, %r9;
	add.s64 	%rd13, %rd1, %rd12;
	shl.b64 	%rd14, %rd13, 2;
	add.s64 	%rd15, %rd11, %rd14;
	st.global.f32 	[%rd15], %f2;
	st.global.f32 	[%rd15+1024], %f2;
	bra.uni 	$L__BB1_6;
$L__BB1_2:
	cvta.to.global.u64 	%rd6, %rd4;
	mov.u32 	%r1, %tid.x;
	cvt.u64.u32 	%rd7, %r1;
	setp.le.u64 	%p2, %rd2, %rd7;
	add.s64 	%rd8, %rd1, %rd7;
	shl.b64 	%rd9, %rd8, 2;
	add.s64 	%rd3, %rd6, %rd9;
	@%p2 bra 	$L__BB1_4;
	st.global.f32 	[%rd3], %f2;
$L__BB1_4:
	add.s32 	%r8, %r1, 256;
	cvt.u64.u32 	%rd10, %r8;
	setp.le.u64 	%p3, %rd2, %rd10;
	@%p3 bra 	$L__BB1_6;
	st.global.f32 	[%rd3+1024], %f2;
$L__BB1_6:
	ret;

}
	// .globl	_ZN3cub18CUB_300001_SM_10006detail9transform16transform_kernelINS2_10policy_hubILb1EN4cuda3std3__45tupleIJN6thrust24THRUST_300001_SM_1000_NS6detail15normal_iteratorINSA_10device_ptrIfEEEESF_EEEE10policy1000Ei13saxpy_functorSF_JPfSK_EEEvT0_iT1_T2_DpNS2_10kernel_argIT3_EE
.visible .entry _ZN3cub18CUB_300001_SM_10006detail9transform16transform_kernelINS2_10policy_hubILb1EN4cuda3std3__45tupleIJN6thrust24THRUST_300001_SM_1000_NS6detail15normal_iteratorINSA_10device_ptrIfEEEESF_EEEE10policy1000Ei13saxpy_functorSF_JPfSK_EEEvT0_iT1_T2_DpNS2_10kernel_argIT3_EE(
	.param .u32 _ZN3cub18CUB_300001_SM_10006detail9transform16transform_kernelINS2_10policy_hubILb1EN4cuda3std3__45tupleIJN6thrust24THRUST_300001_SM_1000_NS6detail15normal_iteratorINSA_10device_ptrIfEEEESF_EEEE10policy1000Ei13saxpy_functorSF_JPfSK_EEEvT0_iT1_T2_DpNS2_10kernel_argIT3_EE_param_0,
	.param .u32 _ZN3cub18CUB_300001_SM_10006detail9transform16transform_kernelINS2_10policy_hubILb1EN4cuda3std3__45tupleIJN6thrust24THRUST_300001_SM_1000_NS6detail15normal_iteratorINSA_10device_ptrIfEEEESF_EEEE10policy1000Ei13saxpy_functorSF_JPfSK_EEEvT0_iT1_T2_DpNS2_10kernel_argIT3_EE_param_1,
	.param .align 4 .b8 _ZN3cub18CUB_300001_SM_10006detail9transform16transform_kernelINS2_10policy_hubILb1EN4cuda3std3__45tupleIJN6thrust24THRUST_300001_SM_1000_NS6detail15normal_iteratorINSA_10device_ptrIfEEEESF_EEEE10policy1000Ei13saxpy_functorSF_JPfSK_EEEvT0_iT1_T2_DpNS2_10kernel_argIT3_EE_param_2[4],
	.param .align 8 .b8 _ZN3cub18CUB_300001_SM_10006detail9transform16transform_kernelINS2_10policy_hubILb1EN4cuda3std3__45tupleIJN6thrust24THRUST_300001_SM_1000_NS6detail15normal_iteratorINSA_10device_ptrIfEEEESF_EEEE10policy1000Ei13saxpy_functorSF_JPfSK_EEEvT0_iT1_T2_DpNS2_10kernel_argIT3_EE_param_3[8],
	.param .align 8 .b8 _ZN3cub18CUB_300001_SM_10006detail9transform16transform_kernelINS2_10policy_hubILb1EN4cuda3std3__45tupleIJN6thrust24THRUST_300001_SM_1000_NS6detail15normal_iteratorINSA_10device_ptrIfEEEESF_EEEE10policy1000Ei13saxpy_functorSF_JPfSK_EEEvT0_iT1_T2_DpNS2_10kernel_argIT3_EE_param_4[16],
	.param .align 8 .b8 _ZN3cub18CUB_300001_SM_10006detail9transform16transform_kernelINS2_10policy_hubILb1EN4cuda3std3__45tupleIJN6thrust24THRUST_300001_SM_1000_NS6detail15normal_iteratorINSA_10device_ptrIfEEEESF_EEEE10policy1000Ei13saxpy_functorSF_JPfSK_EEEvT0_iT1_T2_DpNS2_10kernel_argIT3_EE_param_5[16]
)
.maxntid 128
{
	.reg .pred 	%p<38>;
	.reg .b32 	%r<81>;
	.reg .b32 	%f<93>;
	.reg .b64 	%rd<97>;

	ld.param.f32 	%f2, [_ZN3cub18CUB_300001_SM_10006detail9transform16transform_kernelINS2_10policy_hubILb1EN4cuda3std3__45tupleIJN6thrust24THRUST_300001_SM_1000_NS6detail15normal_iteratorINSA_10device_ptrIfEEEESF_EEEE10policy1000Ei13saxpy_functorSF_JPfSK_EEEvT0_iT1_T2_DpNS2_10kernel_argIT3_EE_param_2];
	ld.param.u32 	%r45, [_ZN3cub18CUB_300001_SM_10006detail9transform16transform_kernelINS2_10policy_hubILb1EN4cuda3std3__45tupleIJN6thrust24THRUST_300001_SM_1000_NS6detail15normal_iteratorINSA_10device_ptrIfEEEESF_EEEE10policy1000Ei13saxpy_functorSF_JPfSK_EEEvT0_iT1_T2_DpNS2_10kernel_argIT3_EE_param_0];
	ld.param.u64 	%rd27, [_ZN3cub18CUB_300001_SM_10006detail9transform16transform_kernelINS2_10policy_hubILb1EN4cuda3std3__45tupleIJN6thrust24THRUST_300001_SM_1000_NS6detail15normal_iteratorINSA_10device_ptrIfEEEESF_EEEE10policy1000Ei13saxpy_functorSF_JPfSK_EEEvT0_iT1_T2_DpNS2_10kernel_argIT3_EE_param_5];
	ld.param.u64 	%rd25, [_ZN3cub18CUB_300001_SM_10006detail9transform16transform_kernelINS2_10policy_hubILb1EN4cuda3std3__45tupleIJN6thrust24THRUST_300001_SM_1000_NS6detail15normal_iteratorINSA_10device_ptrIfEEEESF_EEEE10policy1000Ei13saxpy_functorSF_JPfSK_EEEvT0_iT1_T2_DpNS2_10kernel_argIT3_EE_param_4];
	ld.param.u64 	%rd29, [_ZN3cub18CUB_300001_SM_10006detail9transform16transform_kernelINS2_10policy_hubILb1EN4cuda3std3__45tupleIJN6thrust24THRUST_300001_SM_1000_NS6detail15normal_iteratorINSA_10device_ptrIfEEEESF_EEEE10policy1000Ei13saxpy_functorSF_JPfSK_EEEvT0_iT1_T2_DpNS2_10kernel_argIT3_EE_param_3];
	ld.param.u32 	%r44, [_ZN3cub18CUB_300001_SM_10006detail9transform16transform_kernelINS2_10policy_hubILb1EN4cuda3std3__45tupleIJN6thrust24THRUST_300001_SM_1000_NS6detail15normal_iteratorINSA_10device_ptrIfEEEESF_EEEE10policy1000Ei13saxpy_functorSF_JPfSK_EEEvT0_iT1_T2_DpNS2_10kernel_argIT3_EE_param_1];
	cvta.to.global.u64 	%rd1, %rd29;
	cvta.to.global.u64 	%rd2, %rd25;
	cvta.to.global.u64 	%rd3, %rd27;
	shl.b32 	%r1, %r44, 7;
	mov.u32 	%r46, %ctaid.x;
	mul.lo.s32 	%r2, %r1, %r46;
	sub.s32 	%r3, %r45, %r2;
	min.s32 	%r4, %r1, %r3;
	shl.b32 	%r5, %r4, 2;
	mov.u32 	%r6, %tid.x;
	shl.b32 	%r71, %r6, 7;
	setp.ge.s32 	%p1, %r71, %r5;
	@%p1 bra 	$L__BB2_5;
	mul.wide.u32 	%rd4, %r6, 128;
	add.s64 	%rd30, %rd2, %rd4;
	mul.wide.s32 	%rd5, %r2, 4;
	add.s64 	%rd94, %rd30, %rd5;
	mov.u32 	%r70, %r71;
$L__BB2_2:
	.pragma "nounroll";
	// begin inline asm
	prefetch.global.L2 [%rd94];
	// end inline asm
	add.s32 	%r70, %r70, 16384;
	add.s64 	%rd94, %rd94, 16384;
	setp.lt.s32 	%p2, %r70, %r5;
	@%p2 bra 	$L__BB2_2;
	add.s64 	%rd32, %rd3, %rd4;
	add.s64 	%rd95, %rd32, %rd5;
$L__BB2_4:
	.pragma "nounroll";
	// begin inline asm
	prefetch.global.L2 [%rd95];
	// end inline asm
	add.s32 	%r71, %r71, 16384;
	add.s64 	%rd95, %rd95, 16384;
	setp.lt.s32 	%p3, %r71, %r5;
	@%p3 bra 	$L__BB2_4;
$L__BB2_5:
	mul.wide.s32 	%rd96, %r2, 4;
	add.s64 	%rd12, %rd2, %rd96;
	add.s64 	%rd13, %rd3, %rd96;
	add.s64 	%rd14, %rd1, %rd96;
	setp.gt.s32 	%p4, %r1, %r3;
	@%p4 bra 	$L__BB2_18;
	setp.lt.s32 	%p5, %r44, 1;
	@%p5 bra 	$L__BB2_59;
	setp.lt.u32 	%p6, %r44, 8;
	mov.b32 	%r79, 0;
	@%p6 bra 	$L__BB2_10;
	and.b32  	%r48, %r44, 2147483640;
	neg.s32 	%r73, %r48;
	mul.wide.u32 	%rd35, %r6, 4;
	add.s64 	%rd15, %rd1, %rd35;
	add.s64 	%rd36, %rd96, 1536;
	add.s64 	%rd17, %rd2, %rd36;
	add.s32 	%r72, %r6, 128;
	add.s64 	%rd18, %rd3, %rd36;
	add.s64 	%rd19, %rd1, %rd36;
$L__BB2_9:
	.pragma "nounroll";
	and.b32  	%r79, %r44, 2147483640;
	mul.wide.s32 	%rd37, %r72, 4;
	add.s64 	%rd38, %rd17, %rd37;
	add.s64 	%rd39, %rd18, %rd37;
	add.s64 	%rd40, %rd19, %rd37;
	cvta.to.global.u64 	%rd41, %rd25;
	mul.wide.u32 	%rd42, %r6, 4;
	add.s64 	%rd43, %rd41, %rd42;
	add.s64 	%rd44, %rd43, %rd96;
	cvta.to.global.u64 	%rd45, %rd27;
	add.s64 	%rd46, %rd45, %rd42;
	add.s64 	%rd47, %rd46, %rd96;
	ld.global.f32 	%f3, [%rd44];
	ld.global.f32 	%f4, [%rd47];
	fma.rn.f32 	%f5, %f2, %f3, %f4;
	add.s64 	%rd48, %rd15, %rd96;
	st.global.f32 	[%rd48], %f5;
	ld.global.f32 	%f6, [%rd38+-1536];
	ld.global.f32 	%f7, [%rd39+-1536];
	fma.rn.f32 	%f8, %f2, %f6, %f7;
	st.global.f32 	[%rd40+-1536], %f8;
	ld.global.f32 	%f9, [%rd38+-1024];
	ld.global.f32 	%f10, [%rd39+-1024];
	fma.rn.f32 	%f11, %f2, %f9, %f10;
	st.global.f32 	[%rd40+-1024], %f11;
	ld.global.f32 	%f12, [%rd38+-512];
	ld.global.f32 	%f13, [%rd39+-512];
	fma.rn.f32 	%f14, %f2, %f12, %f13;
	st.global.f32 	[%rd40+-512], %f14;
	ld.global.f32 	%f15, [%rd38];
	ld.global.f32 	%f16, [%rd39];
	fma.rn.f32 	%f17, %f2, %f15, %f16;
	st.global.f32 	[%rd40], %f17;
	ld.global.f32 	%f18, [%rd38+512];
	ld.global.f32 	%f19, [%rd39+512];
	fma.rn.f32 	%f20, %f2, %f18, %f19;
	st.global.f32 	[%rd40+512], %f20;
	ld.global.f32 	%f21, [%rd38+1024];
	ld.global.f32 	%f22, [%rd39+1024];
	fma.rn.f32 	%f23, %f2, %f21, %f22;
	st.global.f32 	[%rd40+1024], %f23;
	ld.global.f32 	%f24, [%rd38+1536];
	ld.global.f32 	%f25, [%rd39+1536];
	fma.rn.f32 	%f26, %f2, %f24, %f25;
	st.global.f32 	[%rd40+1536], %f26;
	add.s32 	%r73, %r73, 8;
	add.s64 	%rd96, %rd96, 4096;
	add.s32 	%r72, %r72, 1024;
	setp.eq.s32 	%p7, %r73, 0;
	@%p7 bra 	$L__BB2_10;
	bra.uni 	$L__BB2_9;
$L__BB2_10:
	and.b32  	%r38, %r44, 7;
	setp.eq.s32 	%p8, %r38, 0;
	@%p8 bra 	$L__BB2_59;
	and.b32  	%r39, %r44, 3;
	setp.lt.u32 	%p9, %r38, 4;
	@%p9 bra 	$L__BB2_13;
	shl.b32 	%r49, %r79, 7;
	add.s32 	%r50, %r49, %r6;
	mul.wide.s32 	%rd49, %r50, 4;
	add.s64 	%rd50, %rd12, %rd49;
	add.s64 	%rd51, %rd13, %rd49;
	ld.global.f32 	%f27, [%rd50];
	ld.global.f32 	%f28, [%rd51];
	fma.rn.f32 	%f29, %f2, %f27, %f28;
	add.s64 	%rd52, %rd14, %rd49;
	st.global.f32 	[%rd52], %f29;
	ld.global.f32 	%f30, [%rd50+512];
	ld.global.f32 	%f31, [%rd51+512];
	fma.rn.f32 	%f32, %f2, %f30, %f31;
	st.global.f32 	[%rd52+512], %f32;
	ld.global.f32 	%f33, [%rd50+1024];
	ld.global.f32 	%f34, [%rd51+1024];
	fma.rn.f32 	%f35, %f2, %f33, %f34;
	st.global.f32 	[%rd52+1024], %f35;
	ld.global.f32 	%f36, [%rd50+1536];
	ld.global.f32 	%f37, [%rd51+1536];
	fma.rn.f32 	%f38, %f2, %f36, %f37;
	st.global.f32 	[%rd52+1536], %f38;
	add.s32 	%r79, %r79, 4;
$L__BB2_13:
	setp.eq.s32 	%p10, %r39, 0;
	@%p10 bra 	$L__BB2_59;
	setp.eq.s32 	%p11, %r39, 1;
	@%p11 bra 	$L__BB2_16;
	shl.b32 	%r51, %r79, 7;
	add.s32 	%r52, %r51, %r6;
	mul.wide.s32 	%rd53, %r52, 4;
	add.s64 	%rd54, %rd12, %rd53;
	add.s64 	%rd55, %rd13, %rd53;
	ld.global.f32 	%f39, [%rd54];
	ld.global.f32 	%f40, [%rd55];
	fma.rn.f32 	%f41, %f2, %f39, %f40;
	add.s64 	%rd56, %rd14, %rd53;
	st.global.f32 	[%rd56], %f41;
	ld.global.f32 	%f42, [%rd54+512];
	ld.global.f32 	%f43, [%rd55+512];
	fma.rn.f32 	%f44, %f2, %f42, %f43;
	st.global.f32 	[%rd56+512], %f44;
	add.s32 	%r79, %r79, 2;
$L__BB2_16:
	and.b32  	%r53, %r44, 1;
	setp.eq.b32 	%p12, %r53, 1;
	not.pred 	%p13, %p12;
	@%p13 bra 	$L__BB2_59;
	shl.b32 	%r54, %r79, 7;
	add.s32 	%r55, %r54, %r6;
	mul.wide.s32 	%rd57, %r55, 4;
	add.s64 	%rd58, %rd12, %rd57;
	add.s64 	%rd59, %rd13, %rd57;
	ld.global.f32 	%f45, [%rd58];
	ld.global.f32 	%f46, [%rd59];
	fma.rn.f32 	%f47, %f2, %f45, %f46;
	add.s64 	%rd60, %rd14, %rd57;
	st.global.f32 	[%rd60], %f47;
	bra.uni 	$L__BB2_59;
$L__BB2_18:
	setp.lt.s32 	%p14, %r44, 1;
	@%p14 bra 	$L__BB2_59;
	and.b32  	%r14, %r44, 7;
	setp.lt.u32 	%p15, %r44, 8;
	mov.b32 	%r75, 0;
	@%p15 bra 	$L__BB2_38;
	and.b32  	%r75, %r44, 2147483640;
	mov.b32 	%r74, 0;
$L__BB2_21:
	.pragma "nounroll";
	shl.b32 	%r58, %r74, 7;
	add.s32 	%r22, %r58, %r6;
	setp.ge.s32 	%p16, %r22, %r4;
	@%p16 bra 	$L__BB2_23;
	mul.wide.u32 	%rd61, %r22, 4;
	add.s64 	%rd62, %rd12, %rd61;
	add.s64 	%rd63, %rd13, %rd61;
	ld.global.f32 	%f48, [%rd62];
	ld.global.f32 	%f49, [%rd63];
	fma.rn.f32 	%f50, %f2, %f48, %f49;
	add.s64 	%rd64, %rd14, %rd61;
	st.global.f32 	[%rd64], %f50;
$L__BB2_23:
	add.s32 	%r59, %r22, 128;
	setp.ge.s32 	%p17, %r59, %r4;
	mul.wide.s32 	%rd65, %r59, 4;
	add.s64 	%rd22, %rd12, %rd65;
	add.s64 	%rd23, %rd13, %rd65;
	add.s64 	%rd24, %rd14, %rd65;
	@%p17 bra 	$L__BB2_25;
	ld.global.f32 	%f51, [%rd22];
	ld.global.f32 	%f52, [%rd23];
	fma.rn.f32 	%f53, %f2, %f51, %f52;
	st.global.f32 	[%rd24], %f53;
$L__BB2_25:
	add.s32 	%r60, %r22, 256;
	setp.ge.s32 	%p18, %r60, %r4;
	@%p18 bra 	$L__BB2_27;
	ld.global.f32 	%f54, [%rd22+512];
	ld.global.f32 	%f55, [%rd23+512];
	fma.rn.f32 	%f56, %f2, %f54, %f55;
	st.global.f32 	[%rd24+512], %f56;
$L__BB2_27:
	add.s32 	%r61, %r22, 384;
	setp.ge.s32 	%p19, %r61, %r4;
	@%p19 bra 	$L__BB2_29;
	ld.global.f32 	%f57, [%rd22+1024];
	ld.global.f32 	%f58, [%rd23+1024];
	fma.rn.f32 	%f59, %f2, %f57, %f58;
	st.global.f32 	[%rd24+1024], %f59;
$L__BB2_29:
	add.s32 	%r62, %r22, 512;
	setp.ge.s32 	%p20, %r62, %r4;
	@%p20 bra 	$L__BB2_31;
	ld.global.f32 	%f60, [%rd22+1536];
	ld.global.f32 	%f61, [%rd23+1536];
	fma.rn.f32 	%f62, %f2, %f60, %f61;
	st.global.f32 	[%rd24+1536], %f62;
$L__BB2_31:
	add.s32 	%r63, %r22, 640;
	setp.ge.s32 	%p21, %r63, %r4;
	@%p21 bra 	$L__BB2_33;
	ld.global.f32 	%f63, [%rd22+2048];
	ld.global.f32 	%f64, [%rd23+2048];
	fma.rn.f32 	%f65, %f2, %f63, %f64;
	st.global.f32 	[%rd24+2048], %f65;
$L__BB2_33:
	add.s32 	%r64, %r22, 768;
	setp.ge.s32 	%p22, %r64, %r4;
	@%p22 bra 	$L__BB2_35;
	ld.global.f32 	%f66, [%rd22+2560];
	ld.global.f32 	%f67, [%rd23+2560];
	fma.rn.f32 	%f68, %f2, %f66, %f67;
	st.global.f32 	[%rd24+2560], %f68;
$L__BB2_35:
	add.s32 	%r65, %r22, 896;
	setp.ge.s32 	%p23, %r65, %r4;
	@%p23 bra 	$L__BB2_37;
	ld.global.f32 	%f69, [%rd22+3072];
	ld.global.f32 	%f70, [%rd23+3072];
	fma.rn.f32 	%f71, %f2, %f69, %f70;
	st.global.f32 	[%rd24+3072], %f71;
$L__BB2_37:
	add.s32 	%r74, %r74, 8;
	setp.ne.s32 	%p24, %r74, %r75;
	@%p24 bra 	$L__BB2_21;
$L__BB2_38:
	setp.eq.s32 	%p25, %r14, 0;
	@%p25 bra 	$L__BB2_59;
	and.b32  	%r25, %r44, 3;
	setp.lt.u32 	%p26, %r14, 4;
	@%p26 bra 	$L__BB2_49;
	shl.b32 	%r66, %r75, 7;
	add.s32 	%r26, %r66, %r6;
	setp.ge.s32 	%p27, %r26, %r4;
	@%p27 bra 	$L__BB2_42;
	mul.wide.s32 	%rd66, %r26, 4;
	add.s64 	%rd67, %rd12, %rd66;
	add.s64 	%rd68, %rd13, %rd66;
	ld.global.f32 	%f72, [%rd67];
	ld.global.f32 	%f73, [%rd68];
	fma.rn.f32 	%f74, %f2, %f72, %f73;
	add.s64 	%rd69, %rd14, %rd66;
	st.global.f32 	[%rd69], %f74;
$L__BB2_42:
	add.s32 	%r27, %r26, 128;
	setp.ge.s32 	%p28, %r27, %r4;
	@%p28 bra 	$L__BB2_44;
	mul.wide.s32 	%rd70, %r27, 4;
	add.s64 	%rd71, %rd12, %rd70;
	add.s64 	%rd72, %rd13, %rd70;
	ld.global.f32 	%f75, [%rd71];
	ld.global.f32 	%f76, [%rd72];
	fma.rn.f32 	%f77, %f2, %f75, %f76;
	add.s64 	%rd73, %rd14, %rd70;
	st.global.f32 	[%rd73], %f77;
$L__BB2_44:
	add.s32 	%r28, %r26, 256;
	setp.ge.s32 	%p29, %r28, %r4;
	@%p29 bra 	$L__BB2_46;
	mul.wide.s32 	%rd74, %r28, 4;
	add.s64 	%rd75, %rd12, %rd74;
	add.s64 	%rd76, %rd13, %rd74;
	ld.global.f32 	%f78, [%rd75];
	ld.global.f32 	%f79, [%rd76];
	fma.rn.f32 	%f80, %f2, %f78, %f79;
	add.s64 	%rd77, %rd14, %rd74;
	st.global.f32 	[%rd77], %f80;
$L__BB2_46:
	add.s32 	%r29, %r26, 384;
	setp.ge.s32 	%p30, %r29, %r4;
	@%p30 bra 	$L__BB2_48;
	mul.wide.s32 	%rd78, %r29, 4;
	add.s64 	%rd79, %rd12, %rd78;
	add.s64 	%rd80, %rd13, %rd78;
	ld.global.f32 	%f81, [%rd79];
	ld.global.f32 	%f82, [%rd80];
	fma.rn.f32 	%f83, %f2, %f81, %f82;
	add.s64 	%rd81, %rd14, %rd78;
	st.global.f32 	[%rd81], %f83;
$L__BB2_48:
	add.s32 	%r75, %r75, 4;
$L__BB2_49:
	setp.eq.s32 	%p31, %r25, 0;
	@%p31 bra 	$L__BB2_59;
	setp.eq.s32 	%p32, %r25, 1;
	@%p32 bra 	$L__BB2_56;
	shl.b32 	%r67, %r75, 7;
	add.s32 	%r32, %r67, %r6;
	setp.ge.s32 	%p33, %r32, %r4;
	@%p33 bra 	$L__BB2_53;
	mul.wide.s32 	%rd82, %r32, 4;
	add.s64 	%rd83, %rd12, %rd82;
	add.s64 	%rd84, %rd13, %rd82;
	ld.global.f32 	%f84, [%rd83];
	ld.global.f32 	%f85, [%rd84];
	fma.rn.f32 	%f86, %f2, %f84, %f85;
	add.s64 	%rd85, %rd14, %rd82;
	st.global.f32 	[%rd85], %f86;
$L__BB2_53:
	add.s32 	%r33, %r32, 128;
	setp.ge.s32 	%p34, %r33, %r4;
	@%p34 bra 	$L__BB2_55;
	mul.wide.s32 	%rd86, %r33, 4;
	add.s64 	%rd87, %rd12, %rd86;
	add.s64 	%rd88, %rd13, %rd86;
	ld.global.f32 	%f87, [%rd87];
	ld.global.f32 	%f88, [%rd88];
	fma.rn.f32 	%f89, %f2, %f87, %f88;
	add.s64 	%rd89, %rd14, %rd86;
	st.global.f32 	[%rd89], %f89;
$L__BB2_55:
	add.s32 	%r75, %r75, 2;
$L__BB2_56:
	and.b32  	%r68, %r44, 1;
	setp.eq.b32 	%p35, %r68, 1;
	not.pred 	%p36, %p35;
	@%p36 bra 	$L__BB2_59;
	shl.b32 	%r69, %r75, 7;
	add.s32 	%r36, %r69, %r6;
	setp.ge.s32 	%p37, %r36, %r4;
	@%p37 bra 	$L__BB2_59;
	mul.wide.s32 	%rd90, %r36, 4;
	add.s64 	%rd91, %rd12, %rd90;
	add.s64 	%rd92, %rd13, %rd90;
	ld.global.f32 	%f90, [%rd91];
	ld.global.f32 	%f91, [%rd92];
	fma.rn.f32 	%f92, %f2, %f90, %f91;
	add.s64 	%rd93, %rd14, %rd90;
	st.global.f32 	[%rd93], %f92;
$L__BB2_59:
	ret;

}
	// .globl	_ZN3cub18CUB_300001_SM_10006detail9transform16transform_kernelINS2_10policy_hubILb1EN4cuda3std3__45tupleIJN6thrust24THRUST_300001_SM_1000_NS6detail15normal_iteratorINSA_10device_ptrIfEEEESF_EEEE10policy1000El13saxpy_functorSF_JPfSK_EEEvT0_iT1_T2_DpNS2_10kernel_argIT3_EE
.visible .entry _ZN3cub18CUB_300001_SM_10006detail9transform16transform_kernelINS2_10policy_hubILb1EN4cuda3std3__45tupleIJN6thrust24THRUST_300001_SM_1000_NS6detail15normal_iteratorINSA_10device_ptrIfEEEESF_EEEE10policy1000El13saxpy_functorSF_JPfSK_EEEvT0_iT1_T2_DpNS2_10kernel_argIT3_EE(
	.param .u64 _ZN3cub18CUB_300001_SM_10006detail9transform16transform_kernelINS2_10policy_hubILb1EN4cuda3std3__45tupleIJN6thrust24THRUST_300001_SM_1000_NS6detail15normal_iteratorINSA_10device_ptrIfEEEESF_EEEE10policy1000El13saxpy_functorSF_JPfSK_EEEvT0_iT1_T2_DpNS2_10kernel_argIT3_EE_param_0,
	.param .u32 _ZN3cub18CUB_300001_SM_10006detail9transform16transform_kernelINS2_10policy_hubILb1EN4cuda3std3__45tupleIJN6thrust24THRUST_300001_SM_1000_NS6detail15normal_iteratorINSA_10device_ptrIfEEEESF_EEEE10policy1000El13saxpy_functorSF_JPfSK_EEEvT0_iT1_T2_DpNS2_10kernel_argIT3_EE_param_1,
	.param .align 4 .b8 _ZN3cub18CUB_300001_SM_10006detail9transform16transform_kernelINS2_10policy_hubILb1EN4cuda3std3__45tupleIJN6thrust24THRUST_300001_SM_1000_NS6detail15normal_iteratorINSA_10device_ptrIfEEEESF_EEEE10policy1000El13saxpy_functorSF_JPfSK_EEEvT0_iT1_T2_DpNS2_10kernel_argIT3_EE_param_2[4],
	.param .align 8 .b8 _ZN3cub18CUB_300001_SM_10006detail9transform16transform_kernelINS2_10policy_hubILb1EN4cuda3std3__45tupleIJN6thrust24THRUST_300001_SM_1000_NS6detail15normal_iteratorINSA_10device_ptrIfEEEESF_EEEE10policy1000El13saxpy_functorSF_JPfSK_EEEvT0_iT1_T2_DpNS2_10kernel_argIT3_EE_param_3[8],
	.param .align 8 .b8 _ZN3cub18CUB_300001_SM_10006detail9transform16transform_kernelINS2_10policy_hubILb1EN4cuda3std3__45tupleIJN6thrust24THRUST_300001_SM_1000_NS6detail15normal_iteratorINSA_10device_ptrIfEEEESF_EEEE10policy1000El13saxpy_functorSF_JPfSK_EEEvT0_iT1_T2_DpNS2_10kernel_argIT3_EE_param_4[16],
	.param .align 8 .b8 _ZN3cub18CUB_300001_SM_10006detail9transform16transform_kernelINS2_10policy_hubILb1EN4cuda3std3__45tupleIJN6thrust24THRUST_300001_SM_1000_NS6detail15normal_iteratorINSA_10device_ptrIfEEEESF_EEEE10policy1000El13saxpy_functorSF_JPfSK_EEEvT0_iT1_T2_DpNS2_10kernel_argIT3_EE_param_5[16]
)
.maxntid 128
{
	.reg .pred 	%p<38>;
	.reg .b32 	%r<78>;
	.reg .b32 	%f<93>;
	.reg .b64 	%rd<103>;

	ld.param.f32 	%f2, [_ZN3cub18CUB_300001_SM_10006detail9transform16transform_kernelINS2_10policy_hubILb1EN4cuda3std3__45tupleIJN6thrust24THRUST_300001_SM_1000_NS6detail15normal_iteratorINSA_10device_ptrIfEEEESF_EEEE10policy1000El13saxpy_functorSF_JPfSK_EEEvT0_iT1_T2_DpNS2_10kernel_argIT3_EE_param_2];
	ld.param.u64 	%rd30, [_ZN3cub18CUB_300001_SM_10006detail9transform16transform_kernelINS2_10policy_hubILb1EN4cuda3std3__45tupleIJN6thrust24THRUST_300001_SM_1000_NS6detail15normal_iteratorINSA_10device_ptrIfEEEESF_EEEE10policy1000El13saxpy_functorSF_JPfSK_EEEvT0_iT1_T2_DpNS2_10kernel_argIT3_EE_param_0];
	ld.param.u64 	%rd28, [_ZN3cub18CUB_300001_SM_10006detail9transform16transform_kernelINS2_10policy_hubILb1EN4cuda3std3__45tupleIJN6thrust24THRUST_300001_SM_1000_NS6detail15normal_iteratorINSA_10device_ptrIfEEEESF_EEEE10policy1000El13saxpy_functorSF_JPfSK_EEEvT0_iT1_T2_DpNS2_10kernel_argIT3_EE_param_5];
	ld.param.u64 	%rd26, [_ZN3cub18CUB_300001_SM_10006detail9transform16transform_kernelINS2_10policy_hubILb1EN4cuda3std3__45tupleIJN6thrust24THRUST_300001_SM_1000_NS6detail15normal_iteratorINSA_10device_ptrIfEEEESF_EEEE10policy1000El13saxpy_functorSF_JPfSK_EEEvT0_iT1_T2_DpNS2_10kernel_argIT3_EE_param_4];
	ld.param.u64 	%rd31, [_ZN3cub18CUB_300001_SM_10006detail9transform16transform_kernelINS2_10policy_hubILb1EN4cuda3std3__45tupleIJN6thrust24THRUST_300001_SM_1000_NS6detail15normal_iteratorINSA_10device_ptrIfEEEESF_EEEE10policy1000El13saxpy_functorSF_JPfSK_EEEvT0_iT1_T2_DpNS2_10kernel_argIT3_EE_param_3];
	ld.param.u32 	%r42, [_ZN3cub18CUB_300001_SM_10006detail9transform16transform_kernelINS2_10policy_hubILb1EN4cuda3std3__45tupleIJN6thrust24THRUST_300001_SM_1000_NS6detail15normal_iteratorINSA_10device_ptrIfEEEESF_EEEE10policy1000El13saxpy_functorSF_JPfSK_EEEvT0_iT1_T2_DpNS2_10kernel_argIT3_EE_param_1];
	cvta.to.global.u64 	%rd1, %rd31;
	cvta.to.global.u64 	%rd2, %rd26;
	cvta.to.global.u64 	%rd3, %rd28;
	shl.b32 	%r1, %r42, 7;
	mov.u32 	%r43, %ctaid.x;
	cvt.u64.u32 	%rd32, %r43;
	cvt.s64.s32 	%rd33, %r1;
	mul.lo.s64 	%rd4, %rd33, %rd32;
	sub.s64 	%rd34, %rd30, %rd4;
	min.s64 	%rd35, %rd34, %rd33;
	cvt.u32.u64 	%r2, %rd35;
	shl.b32 	%r3, %r2, 2;
	mov.u32 	%r4, %tid.x;
	shl.b32 	%r68, %r4, 7;
	setp.ge.s32 	%p1, %r68, %r3;
	@%p1 bra 	$L__BB3_5;
	shl.b64 	%rd5, %rd4, 2;
	add.s64 	%rd36, %rd2, %rd5;
	mul.wide.u32 	%rd6, %r4, 128;
	add.s64 	%rd100, %rd36, %rd6;
	mov.u32 	%r67, %r68;
$L__BB3_2:
	.pragma "nounroll";
	// begin inline asm
	prefetch.global.L2 [%rd100];
	// end inline asm
	add.s32 	%r67, %r67, 16384;
	add.s64 	%rd100, %rd100, 16384;
	setp.lt.s32 	%p2, %r67, %r3;
	@%p2 bra 	$L__BB3_2;
	add.s64 	%rd38, %rd3, %rd5;
	add.s64 	%rd101, %rd38, %rd6;
$L__BB3_4:
	.pragma "nounroll";
	// begin inline asm
	prefetch.global.L2 [%rd101];
	// end inline asm
	add.s32 	%r68, %r68, 16384;
	add.s64 	%rd101, %rd101, 16384;
	setp.lt.s32 	%p3, %r68, %r3;
	@%p3 bra 	$L__BB3_4;
$L__BB3_5:
	shl.b64 	%rd102, %rd4, 2;
	add.s64 	%rd13, %rd2, %rd102;
	add.s64 	%rd14, %rd3, %rd102;
	add.s64 	%rd15, %rd1, %rd102;
	setp.eq.s32 	%p4, %r1, %r2;
	@%p4 bra 	$L__BB3_47;
	setp.lt.s32 	%p5, %r42, 1;
	@%p5 bra 	$L__BB3_59;
	and.b32  	%r10, %r42, 7;
	setp.lt.u32 	%p6, %r42, 8;
	mov.b32 	%r75, 0;
	@%p6 bra 	$L__BB3_26;
	and.b32  	%r75, %r42, 2147483640;
	mov.b32 	%r71, 0;
$L__BB3_9:
	.pragma "nounroll";
	shl.b32 	%r46, %r71, 7;
	add.s32 	%r20, %r46, %r4;
	setp.ge.s32 	%p7, %r20, %r2;
	@%p7 bra 	$L__BB3_11;
	mul.wide.u32 	%rd41, %r20, 4;
	add.s64 	%rd42, %rd13, %rd41;
	add.s64 	%rd43, %rd14, %rd41;
	ld.global.f32 	%f3, [%rd42];
	ld.global.f32 	%f4, [%rd43];
	fma.rn.f32 	%f5, %f2, %f3, %f4;
	add.s64 	%rd44, %rd15, %rd41;
	st.global.f32 	[%rd44], %f5;
$L__BB3_11:
	add.s32 	%r47, %r20, 128;
	setp.ge.s32 	%p8, %r47, %r2;
	mul.wide.s32 	%rd45, %r47, 4;
	add.s64 	%rd23, %rd13, %rd45;
	add.s64 	%rd24, %rd14, %rd45;
	add.s64 	%rd25, %rd15, %rd45;
	@%p8 bra 	$L__BB3_13;
	ld.global.f32 	%f6, [%rd23];
	ld.global.f32 	%f7, [%rd24];
	fma.rn.f32 	%f8, %f2, %f6, %f7;
	st.global.f32 	[%rd25], %f8;
$L__BB3_13:
	add.s32 	%r48, %r20, 256;
	setp.ge.s32 	%p9, %r48, %r2;
	@%p9 bra 	$L__BB3_15;
	ld.global.f32 	%f9, [%rd23+512];
	ld.global.f32 	%f10, [%rd24+512];
	fma.rn.f32 	%f11, %f2, %f9, %f10;
	st.global.f32 	[%rd25+512], %f11;
$L__BB3_15:
	add.s32 	%r49, %r20, 384;
	setp.ge.s32 	%p10, %r49, %r2;
	@%p10 bra 	$L__BB3_17;
	ld.global.f32 	%f12, [%rd23+1024];
	ld.global.f32 	%f13, [%rd24+1024];
	fma.rn.f32 	%f14, %f2, %f12, %f13;
	st.global.f32 	[%rd25+1024], %f14;
$L__BB3_17:
	add.s32 	%r50, %r20, 512;
	setp.ge.s32 	%p11, %r50, %r2;
	@%p11 bra 	$L__BB3_19;
	ld.global.f32 	%f15, [%rd23+1536];
	ld.global.f32 	%f16, [%rd24+1536];
	fma.rn.f32 	%f17, %f2, %f15, %f16;
	st.global.f32 	[%rd25+1536], %f17;
$L__BB3_19:
	add.s32 	%r51, %r20, 640;
	setp.ge.s32 	%p12, %r51, %r2;
	@%p12 bra 	$L__BB3_21;
	ld.global.f32 	%f18, [%rd23+2048];
	ld.global.f32 	%f19, [%rd24+2048];
	fma.rn.f32 	%f20, %f2, %f18, %f19;
	st.global.f32 	[%rd25+2048], %f20;
$L__BB3_21:
	add.s32 	%r52, %r20, 768;
	setp.ge.s32 	%p13, %r52, %r2;
	@%p13 bra 	$L__BB3_23;
	ld.global.f32 	%f21, [%rd23+2560];
	ld.global.f32 	%f22, [%rd24+2560];
	fma.rn.f32 	%f23, %f2, %f21, %f22;
	st.global.f32 	[%rd25+2560], %f23;
$L__BB3_23:
	add.s32 	%r53, %r20, 896;
	setp.ge.s32 	%p14, %r53, %r2;
	@%p14 bra 	$L__BB3_25;
	ld.global.f32 	%f24, [%rd23+3072];
	ld.global.f32 	%f25, [%rd24+3072];
	fma.rn.f32 	%f26, %f2, %f24, %f25;
	st.global.f32 	[%rd25+3072], %f26;
$L__BB3_25:
	add.s32 	%r71, %r71, 8;
	setp.eq.s32 	%p15, %r71, %r75;
	@%p15 bra 	$L__BB3_26;
	bra.uni 	$L__BB3_9;
$L__BB3_26:
	setp.eq.s32 	%p16, %r10, 0;
	@%p16 bra 	$L__BB3_59;
	and.b32  	%r30, %r42, 3;
	setp.lt.u32 	%p17, %r10, 4;
	@%p17 bra 	$L__BB3_37;
	shl.b32 	%r54, %r75, 7;
	add.s32 	%r31, %r54, %r4;
	setp.ge.s32 	%p18, %r31, %r2;
	@%p18 bra 	$L__BB3_30;
	mul.wide.s32 	%rd46, %r31, 4;
	add.s64 	%rd47, %rd13, %rd46;
	add.s64 	%rd48, %rd14, %rd46;
	ld.global.f32 	%f27, [%rd47];
	ld.global.f32 	%f28, [%rd48];
	fma.rn.f32 	%f29, %f2, %f27, %f28;
	add.s64 	%rd49, %rd15, %rd46;
	st.global.f32 	[%rd49], %f29;
$L__BB3_30:
	add.s32 	%r32, %r31, 128;
	setp.ge.s32 	%p19, %r32, %r2;
	@%p19 bra 	$L__BB3_32;
	mul.wide.s32 	%rd50, %r32, 4;
	add.s64 	%rd51, %rd13, %rd50;
	add.s64 	%rd52, %rd14, %rd50;
	ld.global.f32 	%f30, [%rd51];
	ld.global.f32 	%f31, [%rd52];
	fma.rn.f32 	%f32, %f2, %f30, %f31;
	add.s64 	%rd53, %rd15, %rd50;
	st.global.f32 	[%rd53], %f32;
$L__BB3_32:
	add.s32 	%r33, %r31, 256;
	setp.ge.s32 	%p20, %r33, %r2;
	@%p20 bra 	$L__BB3_34;
	mul.wide.s32 	%rd54, %r33, 4;
	add.s64 	%rd55, %rd13, %rd54;
	add.s64 	%rd56, %rd14, %rd54;
	ld.global.f32 	%f33, [%rd55];
	ld.global.f32 	%f34, [%rd56];
	fma.rn.f32 	%f35, %f2, %f33, %f34;
	add.s64 	%rd57, %rd15, %rd54;
	st.global.f32 	[%rd57], %f35;
$L__BB3_34:
	add.s32 	%r34, %r31, 384;
	setp.ge.s32 	%p21, %r34, %r2;
	@%p21 bra 	$L__BB3_36;
	mul.wide.s32 	%rd58, %r34, 4;
	add.s64 	%rd59, %rd13, %rd58;
	add.s64 	%rd60, %rd14, %rd58;
	ld.global.f32 	%f36, [%rd59];
	ld.global.f32 	%f37, [%rd60];
	fma.rn.f32 	%f38, %f2, %f36, %f37;
	add.s64 	%rd61, %rd15, %rd58;
	st.global.f32 	[%rd61], %f38;
$L__BB3_36:
	add.s32 	%r75, %r75, 4;
$L__BB3_37:
	setp.eq.s32 	%p22, %r30, 0;
	@%p22 bra 	$L__BB3_59;
	setp.eq.s32 	%p23, %r30, 1;
	@%p23 bra 	$L__BB3_44;
	shl.b32 	%r55, %r75, 7;
	add.s32 	%r37, %r55, %r4;
	setp.ge.s32 	%p24, %r37, %r2;
	@%p24 bra 	$L__BB3_41;
	mul.wide.s32 	%rd62, %r37, 4;
	add.s64 	%rd63, %rd13, %rd62;
	add.s64 	%rd64, %rd14, %rd62;
	ld.global.f32 	%f39, [%rd63];
	ld.global.f32 	%f40, [%rd64];
	fma.rn.f32 	%f41, %f2, %f39, %f40;
	add.s64 	%rd65, %rd15, %rd62;
	st.global.f32 	[%rd65], %f41;
$L__BB3_41:
	add.s32 	%r38, %r37, 128;
	setp.ge.s32 	%p25, %r38, %r2;
	@%p25 bra 	$L__BB3_43;
	mul.wide.s32 	%rd66, %r38, 4;
	add.s64 	%rd67, %rd13, %rd66;
	add.s64 	%rd68, %rd14, %rd66;
	ld.global.f32 	%f42, [%rd67];
	ld.global.f32 	%f43, [%rd68];
	fma.rn.f32 	%f44, %f2, %f42, %f43;
	add.s64 	%rd69, %rd15, %rd66;
	st.global.f32 	[%rd69], %f44;
$L__BB3_43:
	add.s32 	%r75, %r75, 2;
$L__BB3_44:
	and.b32  	%r56, %r42, 1;
	setp.eq.b32 	%p26, %r56, 1;
	not.pred 	%p27, %p26;
	@%p27 bra 	$L__BB3_59;
	shl.b32 	%r57, %r75, 7;
	add.s32 	%r41, %r57, %r4;
	setp.ge.s32 	%p28, %r41, %r2;
	@%p28 bra 	$L__BB3_59;
	mul.wide.s32 	%rd70, %r41, 4;
	add.s64 	%rd71, %rd13, %rd70;
	add.s64 	%rd72, %rd14, %rd70;
	ld.global.f32 	%f45, [%rd71];
	ld.global.f32 	%f46, [%rd72];
	fma.rn.f32 	%f47, %f2, %f45, %f46;
	add.s64 	%rd73, %rd15, %rd70;
	st.global.f32 	[%rd73], %f47;
	bra.uni 	$L__BB3_59;
$L__BB3_47:
	setp.lt.s32 	%p29, %r42, 1;
	@%p29 bra 	$L__BB3_59;
	setp.lt.u32 	%p30, %r42, 8;
	mov.b32 	%r73, 0;
	@%p30 bra 	$L__BB3_51;
	and.b32  	%r73, %r42, 2147483640;
	neg.s32 	%r70, %r73;
	mul.wide.u32 	%rd74, %r4, 4;
	add.s64 	%rd16, %rd1, %rd74;
	add.s64 	%rd75, %rd102, 1536;
	add.s64 	%rd18, %rd2, %rd75;
	add.s32 	%r69, %r4, 128;
	add.s64 	%rd19, %rd3, %rd75;
	add.s64 	%rd20, %rd1, %rd75;
$L__BB3_50:
	.pragma "nounroll";
	mul.wide.s32 	%rd76, %r69, 4;
	add.s64 	%rd77, %rd18, %rd76;
	add.s64 	%rd78, %rd19, %rd76;
	add.s64 	%rd79, %rd20, %rd76;
	cvta.to.global.u64 	%rd80, %rd26;
	mul.wide.u32 	%rd81, %r4, 4;
	add.s64 	%rd82, %rd80, %rd81;
	add.s64 	%rd83, %rd82, %rd102;
	cvta.to.global.u64 	%rd84, %rd28;
	add.s64 	%rd85, %rd84, %rd81;
	add.s64 	%rd86, %rd85, %rd102;
	ld.global.f32 	%f48, [%rd83];
	ld.global.f32 	%f49, [%rd86];
	fma.rn.f32 	%f50, %f2, %f48, %f49;
	add.s64 	%rd87, %rd16, %rd102;
	st.global.f32 	[%rd87], %f50;
	ld.global.f32 	%f51, [%rd77+-1536];
	ld.global.f32 	%f52, [%rd78+-1536];
	fma.rn.f32 	%f53, %f2, %f51, %f52;
	st.global.f32 	[%rd79+-1536], %f53;
	ld.global.f32 	%f54, [%rd77+-1024];
	ld.global.f32 	%f55, [%rd78+-1024];
	fma.rn.f32 	%f56, %f2, %f54, %f55;
	st.global.f32 	[%rd79+-1024], %f56;
	ld.global.f32 	%f57, [%rd77+-512];
	ld.global.f32 	%f58, [%rd78+-512];
	fma.rn.f32 	%f59, %f2, %f57, %f58;
	st.global.f32 	[%rd79+-512], %f59;
	ld.global.f32 	%f60, [%rd77];
	ld.global.f32 	%f61, [%rd78];
	fma.rn.f32 	%f62, %f2, %f60, %f61;
	st.global.f32 	[%rd79], %f62;
	ld.global.f32 	%f63, [%rd77+512];
	ld.global.f32 	%f64, [%rd78+512];
	fma.rn.f32 	%f65, %f2, %f63, %f64;
	st.global.f32 	[%rd79+512], %f65;
	ld.global.f32 	%f66, [%rd77+1024];
	ld.global.f32 	%f67, [%rd78+1024];
	fma.rn.f32 	%f68, %f2, %f66, %f67;
	st.global.f32 	[%rd79+1024], %f68;
	ld.global.f32 	%f69, [%rd77+1536];
	ld.global.f32 	%f70, [%rd78+1536];
	fma.rn.f32 	%f71, %f2, %f69, %f70;
	st.global.f32 	[%rd79+1536], %f71;
	add.s32 	%r70, %r70, 8;
	add.s64 	%rd102, %rd102, 4096;
	add.s32 	%r69, %r69, 1024;
	setp.eq.s32 	%p31, %r70, 0;
	@%p31 bra 	$L__BB3_51;
	bra.uni 	$L__BB3_50;
$L__BB3_51:
	and.b32  	%r23, %r42, 7;
	setp.eq.s32 	%p32, %r23, 0;
	@%p32 bra 	$L__BB3_59;
	and.b32  	%r24, %r42, 3;
	setp.lt.u32 	%p33, %r23, 4;
	@%p33 bra 	$L__BB3_54;
	shl.b32 	%r60, %r73, 7;
	add.s32 	%r61, %r60, %r4;
	mul.wide.s32 	%rd88, %r61, 4;
	add.s64 	%rd89, %rd13, %rd88;
	add.s64 	%rd90, %rd14, %rd88;
	ld.global.f32 	%f72, [%rd89];
	ld.global.f32 	%f73, [%rd90];
	fma.rn.f32 	%f74, %f2, %f72, %f73;
	add.s64 	%rd91, %rd15, %rd88;
	st.global.f32 	[%rd91], %f74;
	ld.global.f32 	%f75, [%rd89+512];
	ld.global.f32 	%f76, [%rd90+512];
	fma.rn.f32 	%f77, %f2, %f75, %f76;
	st.global.f32 	[%rd91+512], %f77;
	ld.global.f32 	%f78, [%rd89+1024];
	ld.global.f32 	%f79, [%rd90+1024];
	fma.rn.f32 	%f80, %f2, %f78, %f79;
	st.global.f32 	[%rd91+1024], %f80;
	ld.global.f32 	%f81, [%rd89+1536];
	ld.global.f32 	%f82, [%rd90+1536];
	fma.rn.f32 	%f83, %f2, %f81, %f82;
	st.global.f32 	[%rd91+1536], %f83;
	add.s32 	%r73, %r73, 4;
$L__BB3_54:
	setp.eq.s32 	%p34, %r24, 0;
	@%p34 bra 	$L__BB3_59;
	setp.eq.s32 	%p35, %r24, 1;
	@%p35 bra 	$L__BB3_57;
	shl.b32 	%r62, %r73, 7;
	add.s32 	%r63, %r62, %r4;
	mul.wide.s32 	%rd92, %r63, 4;
	add.s64 	%rd93, %rd13, %rd92;
	add.s64 	%rd94, %rd14, %rd92;
	ld.global.f32 	%f84, [%rd93];
	ld.global.f32 	%f85, [%rd94];
	fma.rn.f32 	%f86, %f2, %f84, %f85;
	add.s64 	%rd95, %rd15, %rd92;
	st.global.f32 	[%rd95], %f86;
	ld.global.f32 	%f87, [%rd93+512];
	ld.global.f32 	%f88, [%rd94+512];
	fma.rn.f32 	%f89, %f2, %f87, %f88;
	st.global.f32 	[%rd95+512], %f89;
	add.s32 	%r73, %r73, 2;
$L__BB3_57:
	and.b32  	%r64, %r42, 1;
	setp.eq.b32 	%p36, %r64, 1;
	not.pred 	%p37, %p36;
	@%p37 bra 	$L__BB3_59;
	shl.b32 	%r65, %r73, 7;
	add.s32 	%r66, %r65, %r4;
	mul.wide.s32 	%rd96, %r66, 4;
	add.s64 	%rd97, %rd13, %rd96;
	add.s64 	%rd98, %rd14, %rd96;
	ld.global.f32 	%f90, [%rd97];
	ld.global.f32 	%f91, [%rd98];
	fma.rn.f32 	%f92, %f2, %f90, %f91;
	add.s64 	%rd99, %rd15, %rd96;
	st.global.f32 	[%rd99], %f92;
$L__BB3_59:
	ret;

}


// ===== COMPILED SASS (sm_100) =====

	.target	sm_100

	.elftype	@"ET_EXEC"


//--------------------- .note.nv.tkinfo           --------------------------
	.section	.note.nv.tkinfo,"",@"SHT_NOTE"
	.sectionflags	@"SHF_NOTE_NV_TKINFO"
	.tkinfo
        /*0018*/ 	.word	0x00000002
        /*0030*/ 	.string	""
        /*0030*/ 	.string	"ptxas"
        /*0030*/ 	.string	"Cuda compilation tools, release 13.0, V13.0.88"
        /*0030*/ 	.string	"Build cuda_13.0.r13.0/compiler.36424714_0"
        /*0030*/ 	.string	"-arch sm_100 -m 64 "



//--------------------- .note.nv.cuinfo           --------------------------
	.section	.note.nv.cuinfo,"",@"SHT_NOTE"
	.sectionflags	@"SHF_NOTE_NV_CUINFO"
        /*0018*/ 	.short	0x0002
        /*001a*/ 	.short	0x0064
        /*001c*/ 	.short	0x0082
	.zero		2


//--------------------- .nv.info                  --------------------------
	.section	.nv.info,"",@"SHT_CUDA_INFO"
	.align	4


	//----- nvinfo : EIATTR_REGCOUNT
	.align		4
        /*0000*/ 	.byte	0x04, 0x2f
        /*0002*/ 	.short	(.L_44 - .L_43)
	.align		4
.L_43:
        /*0004*/ 	.word	index@(_ZN3cub18CUB_300001_SM_10006detail11EmptyKernelIvEEvv)
        /*0008*/ 	.word	0x00000004


	//----- nvinfo : EIATTR_FRAME_SIZE
	.align		4
.L_44:
        /*000c*/ 	.byte	0x04, 0x11
        /*000e*/ 	.short	(.L_46 - .L_45)
	.align		4
.L_45:
        /*0010*/ 	.word	index@(_ZN3cub18CUB_300001_SM_10006detail11EmptyKernelIvEEvv)
        /*0014*/ 	.word	0x00000000


	//----- nvinfo : EIATTR_REGCOUNT
	.align		4
.L_46:
        /*0018*/ 	.byte	0x04, 0x2f
        /*001a*/ 	.short	(.L_48 - .L_47)
	.align		4
.L_47:
        /*001c*/ 	.word	index@(_ZN3cub18CUB_300001_SM_10006detail8for_each13static_kernelINS2_12policy_hub_t12policy_500_tEmN6thrust24THRUST_300001_SM_1000_NS8cuda_cub20__uninitialized_fill7functorINS7_10device_ptrIfEEfEEEEvT0_T1_)
        /*0020*/ 	.word	0x00000008


	//----- nvinfo : EIATTR_FRAME_SIZE
	.align		4
.L_48:
        /*0024*/ 	.byte	0x04, 0x11
        /*0026*/ 	.short	(.L_50 - .L_49)
	.align		4
.L_49:
        /*0028*/ 	.word	index@(_ZN3cub18CUB_300001_SM_10006detail8for_each13static_kernelINS2_12policy_hub_t12policy_500_tEmN6thrust24THRUST_300001_SM_1000_NS8cuda_cub20__uninitialized_fill7functorINS7_10device_ptrIfEEfEEEEvT0_T1_)
        /*002c*/ 	.word	0x00000000


	//----- nvinfo : EIATTR_REGCOUNT
	.align		4
.L_50:
        /*0030*/ 	.byte	0x04, 0x2f
        /*0032*/ 	.short	(.L_52 - .L_51)
	.align		4
.L_51:
        /*0034*/ 	.word	index@(_ZN3cub18CUB_300001_SM_10006detail9transform16transform_kernelINS2_10policy_hubILb1EN4cuda3std3__45tupleIJN6thrust24THRUST_300001_SM_1000_NS6detail15normal_iteratorINSA_10device_ptrIfEEEESF_EEEE10policy1000Ei13saxpy_functorSF_JPfSK_EEEvT0_iT1_T2_DpNS2_10kernel_argIT3_EE)
        /*0038*/ 	.word	0x0000001e


	//----- nvinfo : EIATTR_FRAME_SIZE
	.align		4
.L_52:
        /*003c*/ 	.byte	0x04, 0x11
        /*003e*/ 	.short	(.L_54 - .L_53)
	.align		4
.L_53:
        /*0040*/ 	.word	index@(_ZN3cub18CUB_300001_SM_10006detail9transform16transform_kernelINS2_10policy_hubILb1EN4cuda3std3__45tupleIJN6thrust24THRUST_300001_SM_1000_NS6detail15normal_iteratorINSA_10device_ptrIfEEEESF_EEEE10policy1000Ei13saxpy_functorSF_JPfSK_EEEvT0_iT1_T2_DpNS2_10kernel_argIT3_EE)
        /*0044*/ 	.word	0x00000000


	//----- nvinfo : EIATTR_REGCOUNT
	.align		4
.L_54:
        /*0048*/ 	.byte	0x04, 0x2f
        /*004a*/ 	.short	(.L_56 - .L_55)
	.align		4
.L_55:
        /*004c*/ 	.word	index@(_ZN3cub18CUB_300001_SM_10006detail9transform16transform_kernelINS2_10policy_hubILb1EN4cuda3std3__45tupleIJN6thrust24THRUST_300001_SM_1000_NS6detail15normal_iteratorINSA_10device_ptrIfEEEESF_EEEE10policy1000El13saxpy_functorSF_JPfSK_EEEvT0_iT1_T2_DpNS2_10kernel_argIT3_EE)
        /*0050*/ 	.word	0x00000020


	//----- nvinfo : EIATTR_FRAME_SIZE
	.align		4
.L_56:
        /*0054*/ 	.byte	0x04, 0x11
        /*0056*/ 	.short	(.L_58 - .L_57)
	.align		4
.L_57:
        /*0058*/ 	.word	index@(_ZN3cub18CUB_300001_SM_10006detail9transform16transform_kernelINS2_10policy_hubILb1EN4cuda3std3__45tupleIJN6thrust24THRUST_300001_SM_1000_NS6detail15normal_iteratorINSA_10device_ptrIfEEEESF_EEEE10policy1000El13saxpy_functorSF_JPfSK_EEEvT0_iT1_T2_DpNS2_10kernel_argIT3_EE)
        /*005c*/ 	.word	0x00000000


	//----- nvinfo : EIATTR_MIN_STACK_SIZE
	.align		4
.L_58:
        /*0060*/ 	.byte	0x04, 0x12
        /*0062*/ 	.short	(.L_60 - .L_59)
	.align		4
.L_59:
        /*0064*/ 	.word	index@(_ZN3cub18CUB_300001_SM_10006detail9transform16transform_kernelINS2_10policy_hubILb1EN4cuda3std3__45tupleIJN6thrust24THRUST_300001_SM_1000_NS6detail15normal_iteratorINSA_10device_ptrIfEEEESF_EEEE10policy1000El13saxpy_functorSF_JPfSK_EEEvT0_iT1_T2_DpNS2_10kernel_argIT3_EE)
        /*0068*/ 	.word	0x00000000


	//----- nvinfo : EIATTR_MIN_STACK_SIZE
	.align		4
.L_60:
        /*006c*/ 	.byte	0x04, 0x12
        /*006e*/ 	.short	(.L_62 - .L_61)
	.align		4
.L_61:
        /*0070*/ 	.word	index@(_ZN3cub18CUB_300001_SM_10006detail9transform16transform_kernelINS2_10policy_hubILb1EN4cuda3std3__45tupleIJN6thrust24THRUST_300001_SM_1000_NS6detail15normal_iteratorINSA_10device_ptrIfEEEESF_EEEE10policy1000Ei13saxpy_functorSF_JPfSK_EEEvT0_iT1_T2_DpNS2_10kernel_argIT3_EE)
        /*0074*/ 	.word	0x00000000


	//----- nvinfo : EIATTR_MIN_STACK_SIZE
	.align		4
.L_62:
        /*0078*/ 	.byte	0x04, 0x12
        /*007a*/ 	.short	(.L_64 - .L_63)
	.align		4
.L_63:
        /*007c*/ 	.word	index@(_ZN3cub18CUB_300001_SM_10006detail8for_each13static_kernelINS2_12policy_hub_t12policy_500_tEmN6thrust24THRUST_300001_SM_1000_NS8cuda_cub20__uninitialized_fill7functorINS7_10device_ptrIfEEfEEEEvT0_T1_)
        /*0080*/ 	.word	0x00000000


	//----- nvinfo : EIATTR_MIN_STACK_SIZE
	.align		4
.L_64:
        /*0084*/ 	.byte	0x04, 0x12
        /*0086*/ 	.short	(.L_66 - .L_65)
	.align		4
.L_65:
        /*0088*/ 	.word	index@(_ZN3cub18CUB_300001_SM_10006detail11EmptyKernelIvEEvv)
        /*008c*/ 	.word	0x00000000
.L_66:


//--------------------- .nv.compat                --------------------------
	.section	.nv.compat,"",@"SHT_CUDA_COMPAT_INFO"
	.align	4
        /*0000*/ 	.byte	0x02, 0x09, 0x00, 0x00, 0x02, 0x02, 0x01, 0x00, 0x02, 0x05, 0x05, 0x00, 0x03, 0x07, 0x01, 0x01
        /*0010*/ 	.byte	0x02, 0x03, 0x00, 0x00, 0x02, 0x06, 0x01, 0x00, 0x04, 0x0b, 0x08, 0x00, 0x09, 0x00, 0x00, 0x00
        /*0020*/ 	.byte	0x00, 0x00, 0x00, 0x00


//--------------------- .nv.info._ZN3cub18CUB_300001_SM_10006detail9transform16transform_kernelINS2_10policy_hubILb1EN4cuda3std3__45tupleIJN6thrust24THRUST_300001_SM_1000_NS6detail15normal_iteratorINSA_10device_ptrIfEEEESF_EEEE10policy1000El13saxpy_functorSF_JPfSK_EEEvT0_iT1_T2_DpNS2_10kernel_argIT3_EE --------------------------
	.section	.nv.info._ZN3cub18CUB_300001_SM_10006detail9transform16transform_kernelINS2_10policy_hubILb1EN4cuda3std3__45tupleIJN6thrust24THRUST_300001_SM_1000_NS6detail15normal_iteratorINSA_10device_ptrIfEEEESF_EEEE10policy1000El13saxpy_functorSF_JPfSK_EEEvT0_iT1_T2_DpNS2_10kernel_argIT3_EE,"",@"SHT_CUDA_INFO"
	.sectionflags	@""
	.align	4


	//----- nvinfo : EIATTR_CUDA_API_VERSION
	.align		4
        /*0000*/ 	.byte	0x04, 0x37
        /*0002*/ 	.short	(.L_68 - .L_67)
.L_67:
        /*0004*/ 	.word	0x00000082


	//----- nvinfo : EIATTR_KPARAM_INFO
	.align		4
.L_68:
        /*0008*/ 	.byte	0x04, 0x17
        /*000a*/ 	.short	(.L_70 - .L_69)
.L_69:
        /*000c*/ 	.word	0x00000000
        /*0010*/ 	.short	0x0005
        /*0012*/ 	.short	0x0028
        /*0014*/ 	.byte	0x00, 0xf0, 0x41, 0x00


	//----- nvinfo : EIATTR_KPARAM_INFO
	.align		4
.L_70:
        /*0018*/ 	.byte	0x04, 0x17
        /*001a*/ 	.short	(.L_72 - .L_71)
.L_71:
        /*001c*/ 	.word	0x00000000
        /*0020*/ 	.short	0x0004
        /*0022*/ 	.short	0x0018
        /*0024*/ 	.byte	0x00, 0xf0, 0x41, 0x00


	//----- nvinfo : EIATTR_KPARAM_INFO
	.align		4
.L_72:
        /*0028*/ 	.byte	0x04, 0x17
        /*002a*/ 	.short	(.L_74 - .L_73)
.L_73:
        /*002c*/ 	.word	0x00000000
        /*0030*/ 	.short	0x0003
        /*0032*/ 	.short	0x0010
        /*0034*/ 	.byte	0x00, 0xf0, 0x21, 0x00


	//----- nvinfo : EIATTR_KPARAM_INFO
	.align		4
.L_74:
        /*0038*/ 	.byte	0x04, 0x17
        /*003a*/ 	.short	(.L_76 - .L_75)
.L_75:
        /*003c*/ 	.word	0x00000000
        /*0040*/ 	.short	0x0002
        /*0042*/ 	.short	0x000c
        /*0044*/ 	.byte	0x00, 0xf0, 0x11, 0x00


	//----- nvinfo : EIATTR_KPARAM_INFO
	.align		4
.L_76:
        /*0048*/ 	.byte	0x04, 0x17
        /*004a*/ 	.short	(.L_78 - .L_77)
.L_77:
        /*004c*/ 	.word	0x00000000
        /*0050*/ 	.short	0x0001
        /*0052*/ 	.short	0x0008
        /*0054*/ 	.byte	0x00, 0xf0, 0x11, 0x00


	//----- nvinfo : EIATTR_KPARAM_INFO
	.align		4
.L_78:
        /*0058*/ 	.byte	0x04, 0x17
        /*005a*/ 	.short	(.L_80 - .L_79)
.L_79:
        /*005c*/ 	.word	0x00000000
        /*0060*/ 	.short	0x0000
        /*0062*/ 	.short	0x0000
        /*0064*/ 	.byte	0x00, 0xf0, 0x21, 0x00


	//----- nvinfo : EIATTR_SPARSE_MMA_MASK
	.align		4
.L_80:
        /*0068*/ 	.byte	0x03, 0x50
        /*006a*/ 	.short	0x0000


	//----- nvinfo : EIATTR_MAXREG_COUNT
	.align		4
        /*006c*/ 	.byte	0x03, 0x1b
        /*006e*/ 	.short	0x00ff


	//----- nvinfo : EIATTR_MERCURY_ISA_VERSION
	.align		4
        /*0070*/ 	.byte	0x03, 0x5f
        /*0072*/ 	.short	0x0101


	//----- nvinfo : EIATTR_VRC_CTA_INIT_COUNT
	.align		4
        /*0074*/ 	.byte	0x02, 0x4a
	.zero		1
	.zero		1


	//----- nvinfo : EIATTR_EXIT_INSTR_OFFSETS
	.align		4
        /*0078*/ 	.byte	0x04, 0x1c
        /*007a*/ 	.short	(.L_82 - .L_81)


	//   ....[0]....
.L_81:
        /*007c*/ 	.word	0x000003e0


	//   ....[1]....
        /*0080*/ 	.word	0x00000c90


	//   ....[2]....
        /*0084*/ 	.word	0x00000f80


	//   ....[3]....
        /*0088*/ 	.word	0x00001120


	//   ....[4]....
        /*008c*/ 	.word	0x00001150


	//   ....[5]....
        /*0090*/ 	.word	0x000011e0


	//   ....[6]....
        /*0094*/ 	.word	0x00001200


	//   ....[7]....
        /*0098*/ 	.word	0x000016d0


	//   ....[8]....
        /*009c*/ 	.word	0x00001930


	//   ....[9]....
        /*00a0*/ 	.word	0x00001a60


	//   ....[10]....
        /*00a4*/ 	.word	0x00001b00


	//----- nvinfo : EIATTR_MAX_THREADS
	.align		4
.L_82:
        /*00a8*/ 	.byte	0x04, 0x05
        /*00aa*/ 	.short	(.L_84 - .L_83)
.L_83:
        /*00ac*/ 	.word	0x00000080
        /*00b0*/ 	.word	0x00000001
        /*00b4*/ 	.word	0x00000001


	//----- nvinfo : EIATTR_CRS_STACK_SIZE
	.align		4
.L_84:
        /*00b8*/ 	.byte	0x04, 0x1e
        /*00ba*/ 	.short	(.L_86 - .L_85)
.L_85:
        /*00bc*/ 	.word	0x00000000


	//----- nvinfo : EIATTR_CBANK_PARAM_SIZE
	.align		4
.L_86:
        /*00c0*/ 	.byte	0x03, 0x19
        /*00c2*/ 	.short	0x0038


	//----- nvinfo : EIATTR_PARAM_CBANK
	.align		4
        /*00c4*/ 	.byte	0x04, 0x0a
        /*00c6*/ 	.short	(.L_88 - .L_87)
	.align		4
.L_87:
        /*00c8*/ 	.word	index@(.nv.constant0._ZN3cub18CUB_300001_SM_10006detail9transform16transform_kernelINS2_10policy_hubILb1EN4cuda3std3__45tupleIJN6thrust24THRUST_300001_SM_1000_NS6detail15normal_iteratorINSA_10device_ptrIfEEEESF_EEEE10policy1000El13saxpy_functorSF_JPfSK_EEEvT0_iT1_T2_DpNS2_10kernel_argIT3_EE)
        /*00cc*/ 	.short	0x0380
        /*00ce*/ 	.short	0x0038


	//----- nvinfo : EIATTR_SW_WAR
	.align		4
.L_88:
        /*00d0*/ 	.byte	0x04, 0x36
        /*00d2*/ 	.short	(.L_90 - .L_89)
.L_89:
        /*00d4*/ 	.word	0x00000008
.L_90:


//--------------------- .nv.info._ZN3cub18CUB_300001_SM_10006detail9transform16transform_kernelINS2_10policy_hubILb1EN4cuda3std3__45tupleIJN6thrust24THRUST_300001_SM_1000_NS6detail15normal_iteratorINSA_10device_ptrIfEEEESF_EEEE10policy1000Ei13saxpy_functorSF_JPfSK_EEEvT0_iT1_T2_DpNS2_10kernel_argIT3_EE --------------------------
	.section	.nv.info._ZN3cub18CUB_300001_SM_10006detail9transform16transform_kernelINS2_10policy_hubILb1EN4cuda3std3__45tupleIJN6thrust24THRUST_300001_SM_1000_NS6detail15normal_iteratorINSA_10device_ptrIfEEEESF_EEEE10policy1000Ei13saxpy_functorSF_JPfSK_EEEvT0_iT1_T2_DpNS2_10kernel_argIT3_EE,"",@"SHT_CUDA_INFO"
	.sectionflags	@""
	.align	4


	//----- nvinfo : EIATTR_CUDA_API_VERSION
	.align		4
        /*0000*/ 	.byte	0x04, 0x37
        /*0002*/ 	.short	(.L_92 - .L_91)
.L_91:
        /*0004*/ 	.word	0x00000082


	//----- nvinfo : EIATTR_KPARAM_INFO
	.align		4
.L_92:
        /*0008*/ 	.byte	0x04, 0x17
        /*000a*/ 	.short	(.L_94 - .L_93)
.L_93:
        /*000c*/ 	.word	0x00000000
        /*0010*/ 	.short	0x0005
        /*0012*/ 	.short	0x0028
        /*0014*/ 	.byte	0x00, 0xf0, 0x41, 0x00


	//----- nvinfo : EIATTR_KPARAM_INFO
	.align		4
.L_94:
        /*0018*/ 	.byte	0x04, 0x17
        /*001a*/ 	.short	(.L_96 - .L_95)
.L_95:
        /*001c*/ 	.word	0x00000000
        /*0020*/ 	.short	0x0004
        /*0022*/ 	.short	0x0018
        /*0024*/ 	.byte	0x00, 0xf0, 0x41, 0x00


	//----- nvinfo : EIATTR_KPARAM_INFO
	.align		4
.L_96:
        /*0028*/ 	.byte	0x04, 0x17
        /*002a*/ 	.short	(.L_98 - .L_97)
.L_97:
        /*002c*/ 	.word	0x00000000
        /*0030*/ 	.short	0x0003
        /*0032*/ 	.short	0x0010
        /*0034*/ 	.byte	0x00, 0xf0, 0x21, 0x00


	//----- nvinfo : EIATTR_KPARAM_INFO
	.align		4
.L_98:
        /*0038*/ 	.byte	0x04, 0x17
        /*003a*/ 	.short	(.L_100 - .L_99)
.L_99:
        /*003c*/ 	.word	0x00000000
        /*0040*/ 	.short	0x0002
        /*0042*/ 	.short	0x0008
        /*0044*/ 	.byte	0x00, 0xf0, 0x11, 0x00


	//----- nvinfo : EIATTR_KPARAM_INFO
	.align		4
.L_100:
        /*0048*/ 	.byte	0x04, 0x17
        /*004a*/ 	.short	(.L_102 - .L_101)
.L_101:
        /*004c*/ 	.word	0x00000000
        /*0050*/ 	.short	0x0001
        /*0052*/ 	.short	0x0004
        /*0054*/ 	.byte	0x00, 0xf0, 0x11, 0x00


	//----- nvinfo : EIATTR_KPARAM_INFO
	.align		4
.L_102:
        /*0058*/ 	.byte	0x04, 0x17
        /*005a*/ 	.short	(.L_104 - .L_103)
.L_103:
        /*005c*/ 	.word	0x00000000
        /*0060*/ 	.short	0x0000
        /*0062*/ 	.short	0x0000
        /*0064*/ 	.byte	0x00, 0xf0, 0x11, 0x00


	//----- nvinfo : EIATTR_SPARSE_MMA_MASK
	.align		4
.L_104:
        /*0068*/ 	.byte	0x03, 0x50
        /*006a*/ 	.short	0x0000


	//----- nvinfo : EIATTR_MAXREG_COUNT
	.align		4
        /*006c*/ 	.byte	0x03, 0x1b
        /*006e*/ 	.short	0x00ff


	//----- nvinfo : EIATTR_MERCURY_ISA_VERSION
	.align		4
        /*0070*/ 	.byte	0x03, 0x5f
        /*0072*/ 	.short	0x0101


	//----- nvinfo : EIATTR_VRC_CTA_INIT_COUNT
	.align		4
        /*0074*/ 	.byte	0x02, 0x4a
	.zero		1
	.zero		1


	//----- nvinfo : EIATTR_EXIT_INSTR_OFFSETS
	.align		4
        /*0078*/ 	.byte	0x04, 0x1c
        /*007a*/ 	.short	(.L_106 - .L_105)


	//   ....[0]....
.L_105:
        /*007c*/ 	.word	0x000002f0


	//   ....[1]....
        /*0080*/ 	.word	0x00000800


	//   ....[2]....
        /*0084*/ 	.word	0x00000a60


	//   ....[3]....
        /*0088*/ 	.word	0x00000ba0


	//   ....[4]....
        /*008c*/ 	.word	0x00000c50


	//   ....[5]....
        /*0090*/ 	.word	0x00000c80


	//   ....[6]....
        /*0094*/ 	.word	0x00001200


	//   ....[7]....
        /*0098*/ 	.word	0x00001530


	//   ....[8]....
        /*009c*/ 	.word	0x000016f0


	//   ....[9]....
        /*00a0*/ 	.word	0x00001720


	//   ....[10]....
        /*00a4*/ 	.word	0x000017c0


	//----- nvinfo : EIATTR_MAX_THREADS
	.align		4
.L_106:
        /*00a8*/ 	.byte	0x04, 0x05
        /*00aa*/ 	.short	(.L_108 - .L_107)
.L_107:
        /*00ac*/ 	.word	0x00000080
        /*00b0*/ 	.word	0x00000001
        /*00b4*/ 	.word	0x00000001


	//----- nvinfo : EIATTR_CRS_STACK_SIZE
	.align		4
.L_108:
        /*00b8*/ 	.byte	0x04, 0x1e
        /*00ba*/ 	.short	(.L_110 - .L_109)
.L_109:
        /*00bc*/ 	.word	0x00000000


	//----- nvinfo : EIATTR_CBANK_PARAM_SIZE
	.align		4
.L_110:
        /*00c0*/ 	.byte	0x03, 0x19
        /*00c2*/ 	.short	0x0038


	//----- nvinfo : EIATTR_PARAM_CBANK
	.align		4
        /*00c4*/ 	.byte	0x04, 0x0a
        /*00c6*/ 	.short	(.L_112 - .L_111)
	.align		4
.L_111:
        /*00c8*/ 	.word	index@(.nv.constant0._ZN3cub18CUB_300001_SM_10006detail9transform16transform_kernelINS2_10policy_hubILb1EN4cuda3std3__45tupleIJN6thrust24THRUST_300001_SM_1000_NS6detail15normal_iteratorINSA_10device_ptrIfEEEESF_EEEE10policy1000Ei13saxpy_functorSF_JPfSK_EEEvT0_iT1_T2_DpNS2_10kernel_argIT3_EE)
        /*00cc*/ 	.short	0x0380
        /*00ce*/ 	.short	0x0038


	//----- nvinfo : EIATTR_SW_WAR
	.align		4
.L_112:
        /*00d0*/ 	.byte	0x04, 0x36
        /*00d2*/ 	.short	(.L_114 - .L_113)
.L_113:
        /*00d4*/ 	.word	0x00000008
.L_114:


//--------------------- .nv.info._ZN3cub18CUB_300001_SM_10006detail8for_each13static_kernelINS2_12policy_hub_t12policy_500_tEmN6thrust24THRUST_300001_SM_1000_NS8cuda_cub20__uninitialized_fill7functorINS7_10device_ptrIfEEfEEEEvT0_T1_ --------------------------
	.section	.nv.info._ZN3cub18CUB_300001_SM_10006detail8for_each13static_kernelINS2_12policy_hub_t12policy_500_tEmN6thrust24THRUST_300001_SM_1000_NS8cuda_cub20__uninitialized_fill7functorINS7_10device_ptrIfEEfEEEEvT0_T1_,"",@"SHT_CUDA_INFO"
	.sectionflags	@""
	.align	4


	//----- nvinfo : EIATTR_CUDA_API_VERSION
	.align		4
        /*0000*/ 	.byte	0x04, 0x37
        /*0002*/ 	.short	(.L_116 - .L_115)
.L_115:
        /*0004*/ 	.word	0x00000082


	//----- nvinfo : EIATTR_KPARAM_INFO
	.align		4
.L_116:
        /*0008*/ 	.byte	0x04, 0x17
        /*000a*/ 	.short	(.L_118 - .L_117)
.L_117:
        /*000c*/ 	.word	0x00000000
        /*0010*/ 	.short	0x0001
        /*0012*/ 	.short	0x0008
        /*0014*/ 	.byte	0x00, 0xf0, 0x41, 0x00


	//----- nvinfo : EIATTR_KPARAM_INFO
	.align		4
.L_118:
        /*0018*/ 	.byte	0x04, 0x17
        /*001a*/ 	.short	(.L_120 - .L_119)
.L_119:
        /*001c*/ 	.word	0x00000000
        /*0020*/ 	.short	0x0000
        /*0022*/ 	.short	0x0000
        /*0024*/ 	.byte	0x00, 0xf0, 0x21, 0x00


	//----- nvinfo : EIATTR_SPARSE_MMA_MASK
	.align		4
.L_120:
        /*0028*/ 	.byte	0x03, 0x50
        /*002a*/ 	.short	0x0000


	//----- nvinfo : EIATTR_MAXREG_COUNT
	.align		4
        /*002c*/ 	.byte	0x03, 0x1b
        /*002e*/ 	.short	0x00ff


	//----- nvinfo : EIATTR_MERCURY_ISA_VERSION
	.align		4
        /*0030*/ 	.byte	0x03, 0x5f
        /*0032*/ 	.short	0x0101


	//----- nvinfo : EIATTR_VRC_CTA_INIT_COUNT
	.align		4
        /*0034*/ 	.byte	0x02, 0x4a
	.zero		1
	.zero		1


	//----- nvinfo : EIATTR_EXIT_INSTR_OFFSETS
	.align		4
        /*0038*/ 	.byte	0x04, 0x1c
        /*003a*/ 	.short	(.L_122 - .L_121)


	//   ....[0]....
.L_121:
        /*003c*/ 	.word	0x00000130


	//   ....[1]....
        /*0040*/ 	.word	0x00000230


	//   ....[2]....
        /*0044*/ 	.word	0x00000260


	//----- nvinfo : EIATTR_MAX_THREADS
	.align		4
.L_122:
        /*0048*/ 	.byte	0x04, 0x05
        /*004a*/ 	.short	(.L_124 - .L_123)
.L_123:
        /*004c*/ 	.word	0x00000100
        /*0050*/ 	.word	0x00000001
        /*0054*/ 	.word	0x00000001


	//----- nvinfo : EIATTR_CBANK_PARAM_SIZE
	.align		4
.L_124:
        /*0058*/ 	.byte	0x03, 0x19
        /*005a*/ 	.short	0x0018


	//----- nvinfo : EIATTR_PARAM_CBANK
	.align		4
        /*005c*/ 	.byte	0x04, 0x0a
        /*005e*/ 	.short	(.L_126 - .L_125)
	.align		4
.L_125:
        /*0060*/ 	.word	index@(.nv.constant0._ZN3cub18CUB_300001_SM_10006detail8for_each13static_kernelINS2_12policy_hub_t12policy_500_tEmN6thrust24THRUST_300001_SM_1000_NS8cuda_cub20__uninitialized_fill7functorINS7_10device_ptrIfEEfEEEEvT0_T1_)
        /*0064*/ 	.short	0x0380
        /*0066*/ 	.short	0x0018


	//----- nvinfo : EIATTR_SW_WAR
	.align		4
.L_126:
        /*0068*/ 	.byte	0x04, 0x36
        /*006a*/ 	.short	(.L_128 - .L_127)
.L_127:
        /*006c*/ 	.word	0x00000008
.L_128:


//--------------------- .nv.info._ZN3cub18CUB_300001_SM_10006detail11EmptyKernelIvEEvv --------------------------
	.section	.nv.info._ZN3cub18CUB_300001_SM_10006detail11EmptyKernelIvEEvv,"",@"SHT_CUDA_INFO"
	.sectionflags	@""
	.align	4


	//----- nvinfo : EIATTR_CUDA_API_VERSION
	.align		4
        /*0000*/ 	.byte	0x04, 0x37
        /*0002*/ 	.short	(.L_130 - .L_129)
.L_129:
        /*0004*/ 	.word	0x00000082


	//----- nvinfo : EIATTR_SPARSE_MMA_MASK
	.align		4
.L_130:
        /*0008*/ 	.byte	0x03, 0x50
        /*000a*/ 	.short	0x0000


	//----- nvinfo : EIATTR_MAXREG_COUNT
	.align		4
        /*000c*/ 	.byte	0x03, 0x1b
        /*000e*/ 	.short	0x00ff


	//----- nvinfo : EIATTR_MERCURY_ISA_VERSION
	.align		4
        /*0010*/ 	.byte	0x03, 0x5f
        /*0012*/ 	.short	0x0101


	//----- nvinfo : EIATTR_VRC_CTA_INIT_COUNT
	.align		4
        /*0014*/ 	.byte	0x02, 0x4a
	.zero		1
	.zero		1


	//----- nvinfo : EIATTR_EXIT_INSTR_OFFSETS
	.align		4
        /*0018*/ 	.byte	0x04, 0x1c
        /*001a*/ 	.short	(.L_132 - .L_131)


	//   ....[0]....
.L_131:
        /*001c*/ 	.word	0x00000010


	//----- nvinfo : EIATTR_SW_WAR
	.align		4
.L_132:
        /*0020*/ 	.byte	0x04, 0x36
        /*0022*/ 	.short	(.L_134 - .L_133)
.L_133:
        /*0024*/ 	.word	0x00000008
.L_134:


//--------------------- .nv.callgraph             --------------------------
	.section	.nv.callgraph,"",@"SHT_CUDA_CALLGRAPH"
	.align	4
	.sectionentsize	8
	.align		4
        /*0000*/ 	.word	0x00000000
	.align		4
        /*0004*/ 	.word	0xffffffff
	.align		4
        /*0008*/ 	.word	0x00000000
	.align		4
        /*000c*/ 	.word	0xfffffffe
	.align		4
        /*0010*/ 	.word	0x00000000
	.align		4
        /*0014*/ 	.word	0xfffffffd
	.align		4
        /*0018*/ 	.word	0x00000000
	.align		4
        /*001c*/ 	.word	0xfffffffc


//--------------------- .nv.constant4             --------------------------
	.section	.nv.constant4,"a",@progbits
	.align	8
	.align		8
.nv.constant4:
        /*0000*/ 	.dword	_ZN30_INTERNAL_084ceba1_4_k_cu_main4cuda3std3__45__cpo5beginE
	.align		8
        /*0008*/ 	.dword	_ZN30_INTERNAL_084ceba1_4_k_cu_main4cuda3std3__45__cpo3endE
	.align		8
        /*0010*/ 	.dword	_ZN30_INTERNAL_084ceba1_4_k_cu_main4cuda3std3__45__cpo6cbeginE
	.align		8
        /*0018*/ 	.dword	_ZN30_INTERNAL_084ceba1_4_k_cu_main4cuda3std3__45__cpo4cendE
	.align		8
        /*0020*/ 	.dword	_ZN30_INTERNAL_084ceba1_4_k_cu_main4cuda3std3__45__cpo6rbeginE
	.align		8
        /*0028*/ 	.dword	_ZN30_INTERNAL_084ceba1_4_k_cu_main4cuda3std3__45__cpo4rendE
	.align		8
        /*0030*/ 	.dword	_ZN30_INTERNAL_084ceba1_4_k_cu_main4cuda3std3__45__cpo7crbeginE
	.align		8
        /*0038*/ 	.dword	_ZN30_INTERNAL_084ceba1_4_k_cu_main4cuda3std3__45__cpo5crendE
	.align		8
        /*0040*/ 	.dword	_ZN30_INTERNAL_084ceba1_4_k_cu_main4cuda3std3__432_GLOBAL__N__084ceba1_4_k_cu_main6ignoreE
	.align		8
        /*0048*/ 	.dword	_ZN30_INTERNAL_084ceba1_4_k_cu_main4cuda3std3__419piecewise_constructE
	.align		8
        /*0050*/ 	.dword	_ZN30_INTERNAL_084ceba1_4_k_cu_main4cuda3std3__48in_placeE
	.align		8
        /*0058*/ 	.dword	_ZN30_INTERNAL_084ceba1_4_k_cu_main4cuda3std3__420unreachable_sentinelE
	.align		8
        /*0060*/ 	.dword	_ZN30_INTERNAL_084ceba1_4_k_cu_main4cuda3std3__47nulloptE
	.align		8
        /*0068*/ 	.dword	_ZN30_INTERNAL_084ceba1_4_k_cu_main4cuda3std3__48unexpectE
	.align		8
        /*0070*/ 	.dword	_ZN30_INTERNAL_084ceba1_4_k_cu_main4cuda3std6ranges3__45__cpo4swapE
	.align		8
        /*0078*/ 	.dword	_ZN30_INTERNAL_084ceba1_4_k_cu_main4cuda3std6ranges3__45__cpo9iter_moveE
	.align		8
        /*0080*/ 	.dword	_ZN30_INTERNAL_084ceba1_4_k_cu_main4cuda3std6ranges3__45__cpo5beginE
	.align		8
        /*0088*/ 	.dword	_ZN30_INTERNAL_084ceba1_4_k_cu_main4cuda3std6ranges3__45__cpo3endE
	.align		8
        /*0090*/ 	.dword	_ZN30_INTERNAL_084ceba1_4_k_cu_main4cuda3std6ranges3__45__cpo6cbeginE
	.align		8
        /*0098*/ 	.dword	_ZN30_INTERNAL_084ceba1_4_k_cu_main4cuda3std6ranges3__45__cpo4cendE
	.align		8
        /*00a0*/ 	.dword	_ZN30_INTERNAL_084ceba1_4_k_cu_main4cuda3std6ranges3__45__cpo7advanceE
	.align		8
        /*00a8*/ 	.dword	_ZN30_INTERNAL_084ceba1_4_k_cu_main4cuda3std6ranges3__45__cpo9iter_swapE
	.align		8
        /*00b0*/ 	.dword	_ZN30_INTERNAL_084ceba1_4_k_cu_main4cuda3std6ranges3__45__cpo4nextE
	.align		8
        /*00b8*/ 	.dword	_ZN30_INTERNAL_084ceba1_4_k_cu_main4cuda3std6ranges3__45__cpo4prevE
	.align		8
        /*00c0*/ 	.dword	_ZN30_INTERNAL_084ceba1_4_k_cu_main4cuda3std6ranges3__45__cpo4dataE
	.align		8
        /*00c8*/ 	.dword	_ZN30_INTERNAL_084ceba1_4_k_cu_main4cuda3std6ranges3__45__cpo5cdataE
	.align		8
        /*00d0*/ 	.dword	_ZN30_INTERNAL_084ceba1_4_k_cu_main4cuda3std6ranges3__45__cpo4sizeE
	.align		8
        /*00d8*/ 	.dword	_ZN30_INTERNAL_084ceba1_4_k_cu_main4cuda3std6ranges3__45__cpo5ssizeE
	.align		8
        /*00e0*/ 	.dword	_ZN30_INTERNAL_084ceba1_4_k_cu_main4cuda3std6ranges3__45__cpo8distanceE
	.align		8
        /*00e8*/ 	.dword	_ZN30_INTERNAL_084ceba1_4_k_cu_main6thrust24THRUST_300001_SM_1000_NS8cuda_cub3parE
	.align		8
        /*00f0*/ 	.dword	_ZN30_INTERNAL_084ceba1_4_k_cu_main6thrust24THRUST_300001_SM_1000_NS8cuda_cub10par_nosyncE
	.align		8
        /*00f8*/ 	.dword	_ZN30_INTERNAL_084ceba1_4_k_cu_main6thrust24THRUST_300001_SM_1000_NS6system6detail10sequential3seqE
	.align		8
        /*0100*/ 	.dword	_ZN30_INTERNAL_084ceba1_4_k_cu_main6thrust24THRUST_300001_SM_1000_NS12placeholders2_1E
	.align		8
        /*0108*/ 	.dword	_ZN30_INTERNAL_084ceba1_4_k_cu_main6thrust24THRUST_300001_SM_1000_NS12placeholders2_2E
	.align		8
        /*0110*/ 	.dword	_ZN30_INTERNAL_084ceba1_4_k_cu_main6thrust24THRUST_300001_SM_1000_NS12placeholders2_3E
	.align		8
        /*0118*/ 	.dword	_ZN30_INTERNAL_084ceba1_4_k_cu_main6thrust24THRUST_300001_SM_1000_NS12placeholders2_4E
	.align		8
        /*0120*/ 	.dword	_ZN30_INTERNAL_084ceba1_4_k_cu_main6thrust24THRUST_300001_SM_1000_NS12placeholders2_5E
	.align		8
        /*0128*/ 	.dword	_ZN30_INTERNAL_084ceba1_4_k_cu_main6thrust24THRUST_300001_SM_1000_NS12placeholders2_6E
	.align		8
        /*0130*/ 	.dword	_ZN30_INTERNAL_084ceba1_4_k_cu_main6thrust24THRUST_300001_SM_1000_NS12placeholders2_7E
	.align		8
        /*0138*/ 	.dword	_ZN30_INTERNAL_084ceba1_4_k_cu_main6thrust24THRUST_300001_SM_1000_NS12placeholders2_8E
	.align		8
        /*0140*/ 	.dword	_ZN30_INTERNAL_084ceba1_4_k_cu_main6thrust24THRUST_300001_SM_1000_NS12placeholders2_9E
	.align		8
        /*0148*/ 	.dword	_ZN30_INTERNAL_084ceba1_4_k_cu_main6thrust24THRUST_300001_SM_1000_NS12placeholders3_10E
	.align		8
        /*0150*/ 	.dword	_ZN30_INTERNAL_084ceba1_4_k_cu_main6thrust24THRUST_300001_SM_1000_NS3seqE


//--------------------- .text._ZN3cub18CUB_300001_SM_10006detail9transform16transform_kernelINS2_10policy_hubILb1EN4cuda3std3__45tupleIJN6thrust24THRUST_300001_SM_1000_NS6detail15normal_iteratorINSA_10device_ptrIfEEEESF_EEEE10policy1000El13saxpy_functorSF_JPfSK_EEEvT0_iT1_T2_DpNS2_10kernel_argIT3_EE --------------------------
	.section	.text._ZN3cub18CUB_300001_SM_10006detail9transform16transform_kernelINS2_10policy_hubILb1EN4cuda3std3__45tupleIJN6thrust24THRUST_300001_SM_1000_NS6detail15normal_iteratorINSA_10device_ptrIfEEEESF_EEEE10policy1000El13saxpy_functorSF_JPfSK_EEEvT0_iT1_T2_DpNS2_10kernel_argIT3_EE,"ax",@progbits
	.align	128
        .global         _ZN3cub18CUB_300001_SM_10006detail9transform16transform_kernelINS2_10policy_hubILb1EN4cuda3std3__45tupleIJN6thrust24THRUST_300001_SM_1000_NS6detail15normal_iteratorINSA_10device_ptrIfEEEESF_EEEE10policy1000El13saxpy_functorSF_JPfSK_EEEvT0_iT1_T2_DpNS2_10kernel_argIT3_EE
        .type           _ZN3cub18CUB_300001_SM_10006detail9transform16transform_kernelINS2_10policy_hubILb1EN4cuda3std3__45tupleIJN6thrust24THRUST_300001_SM_1000_NS6detail15normal_iteratorINSA_10device_ptrIfEEEESF_EEEE10policy1000El13saxpy_functorSF_JPfSK_EEEvT0_iT1_T2_DpNS2_10kernel_argIT3_EE,@function
        .size           _ZN3cub18CUB_300001_SM_10006detail9transform16transform_kernelINS2_10policy_hubILb1EN4cuda3std3__45tupleIJN6thrust24THRUST_300001_SM_1000_NS6detail15normal_iteratorINSA_10device_ptrIfEEEESF_EEEE10policy1000El13saxpy_functorSF_JPfSK_EEEvT0_iT1_T2_DpNS2_10kernel_argIT3_EE,(.L_x_37 - _ZN3cub18CUB_300001_SM_10006detail9transform16transform_kernelINS2_10policy_hubILb1EN4cuda3std3__45tupleIJN6thrust24THRUST_300001_SM_1000_NS6detail15normal_iteratorINSA_10device_ptrIfEEEESF_EEEE10policy1000El13saxpy_functorSF_JPfSK_EEEvT0_iT1_T2_DpNS2_10kernel_argIT3_EE)
        .other          _ZN3cub18CUB_300001_SM_10006detail9transform16transform_kernelINS2_10policy_hubILb1EN4cuda3std3__45tupleIJN6thrust24THRUST_300001_SM_1000_NS6detail15normal_iteratorINSA_10device_ptrIfEEEESF_EEEE10policy1000El13saxpy_functorSF_JPfSK_EEEvT0_iT1_T2_DpNS2_10kernel_argIT3_EE,@"STO_CUDA_ENTRY STV_DEFAULT"
_ZN3cub18CUB_300001_SM_10006detail9transform16transform_kernelINS2_10policy_hubILb1EN4cuda3std3__45tupleIJN6thrust24THRUST_300001_SM_1000_NS6detail15normal_iteratorINSA_10device_ptrIfEEEESF_EEEE10policy1000El13saxpy_functorSF_JPfSK_EEEvT0_iT1_T2_DpNS2_10kernel_argIT3_EE:
.text._ZN3cub18CUB_300001_SM_10006detail9transform16transform_kernelINS2_10policy_hubILb1EN4cuda3std3__45tupleIJN6thrust24THRUST_300001_SM_1000_NS6detail15normal_iteratorINSA_10device_ptrIfEEEESF_EEEE10policy1000El13saxpy_functorSF_JPfSK_EEEvT0_iT1_T2_DpNS2_10kernel_argIT3_EE:
[----:B------:R-:W-:Y:S08]  /*0000*/  LDC R1, c[0x0][0x37c] ;  /* 0x0000df00ff017b82 */ /* 0x000ff00000000800 */
[----:B------:R-:W0:Y:S01]  /*0010*/  LDC R10, c[0x0][0x388] ;  /* 0x0000e200ff0a7b82 */ /* 0x000e220000000800 */
[----:B------:R-:W1:Y:S01]  /*0020*/  LDCU.64 UR4, c[0x0][0x380] ;  /* 0x00007000ff0477ac */ /* 0x000e620008000a00 */
[----:B------:R-:W2:Y:S01]  /*0030*/  S2R R7, SR_TID.X ;  /* 0x0000000000077919 */ /* 0x000ea20000002100 */
[----:B------:R-:W-:Y:S05]  /*0040*/  BSSY.RECONVERGENT B0, `(.L_x_0) ;  /* 0x0000029000007945 */ /* 0x000fea0003800200 */
[----:B------:R-:W3:Y:S01]  /*0050*/  S2UR UR12, SR_CTAID.X ;  /* 0x00000000000c79c3 */ /* 0x000ee20000002500 */
[----:B0-----:R-:W-:-:S04]  /*0060*/  SHF.L.U32 R5, R10, 0x7, RZ ;  /* 0x000000070a057819 */ /* 0x001fc800000006ff */
[----:B------:R-:W-:Y:S01]  /*0070*/  SHF.R.S32.HI R0, RZ, 0x1f, R5 ;  /* 0x0000001fff007819 */ /* 0x000fe20000011405 */
[----:B---3--:R-:W-:-:S04]  /*0080*/  IMAD.WIDE.U32 R2, R5, UR12, RZ ;  /* 0x0000000c05027c25 */ /* 0x008fc8000f8e00ff */
[----:B------:R-:W-:Y:S01]  /*0090*/  IMAD R9, R0, UR12, RZ ;  /* 0x0000000c00097c24 */ /* 0x000fe2000f8e02ff */
[----:B-1----:R-:W-:-:S03]  /*00a0*/  IADD3 R4, P1, PT, -R2, UR4, RZ ;  /* 0x0000000402047c10 */ /* 0x002fc6000ff3e1ff */
[----:B------:R-:W-:Y:S01]  /*00b0*/  IMAD.IADD R9, R3, 0x1, R9 ;  /* 0x0000000103097824 */ /* 0x000fe200078e0209 */
[----:B------:R-:W-:-:S04]  /*00c0*/  ISETP.LT.U32.AND P0, PT, R4, R5, PT ;  /* 0x000000050400720c */ /* 0x000fc80003f01070 */
[----:B------:R-:W-:-:S04]  /*00d0*/  IADD3.X R11, PT, PT, ~R9, UR5, RZ, P1, !PT ;  /* 0x00000005090b7c10 */ /* 0x000fc80008ffe5ff */
[----:B------:R-:W-:Y:S02]  /*00e0*/  ISETP.LT.AND.EX P0, PT, R11, R0, PT, P0 ;  /* 0x000000000b00720c */ /* 0x000fe40003f01300 */
[----:B--2---:R-:W-:Y:S02]  /*00f0*/  SHF.L.U32 R11, R7, 0x7, RZ ;  /* 0x00000007070b7819 */ /* 0x004fe400000006ff */
[----:B------:R-:W-:-:S05]  /*0100*/  SEL R0, R4, R5, P0 ;  /* 0x0000000504007207 */ /* 0x000fca0000000000 */
[----:B------:R-:W-:-:S05]  /*0110*/  IMAD.SHL.U32 R4, R0, 0x4, RZ ;  /* 0x0000000400047824 */ /* 0x000fca00078e00ff */
[----:B------:R-:W-:-:S13]  /*0120*/  ISETP.GE.AND P0, PT, R11, R4, PT ;  /* 0x000000040b00720c */ /* 0x000fda0003f06270 */
[----:B------:R-:W-:Y:S05]  /*0130*/  @P0 BRA `(.L_x_1) ;  /* 0x0000000000640947 */ /* 0x000fea0003800000 */
[----:B------:R-:W0:Y:S01]  /*0140*/  LDCU.64 UR4, c[0x0][0x398] ;  /* 0x00007300ff0477ac */ /* 0x000e220008000a00 */
[C---:B------:R-:W-:Y:S01]  /*0150*/  SHF.L.U32 R6, R2.reuse, 0x2, RZ ;  /* 0x0000000202067819 */ /* 0x040fe200000006ff */
[----:B------:R-:W-:Y:S01]  /*0160*/  BSSY.RECONVERGENT B1, `(.L_x_2) ;  /* 0x000000c000017945 */ /* 0x000fe20003800200 */
[----:B------:R-:W-:Y:S01]  /*0170*/  SHF.L.U64.HI R8, R2, 0x2, R9 ;  /* 0x0000000202087819 */ /* 0x000fe20000010209 */
[----:B------:R-:W-:Y:S01]  /*0180*/  IMAD.MOV.U32 R15, RZ, RZ, R11 ;  /* 0x000000ffff0f7224 */ /* 0x000fe200078e000b */
[----:B0-----:R-:W-:-:S04]  /*0190*/  IADD3 R12, P0, PT, R6, UR4, RZ ;  /* 0x00000004060c7c10 */ /* 0x001fc8000ff1e0ff */
[----:B------:R-:W-:-:S03]  /*01a0*/  IADD3.X R13, PT, PT, R8, UR5, RZ, P0, !PT ;  /* 0x00000005080d7c10 */ /* 0x000fc600087fe4ff */
[----:B------:R-:W-:-:S07]  /*01b0*/  IMAD.WIDE.U32 R12, R7, 0x80, R12 ;  /* 0x00000080070c7825 */ /* 0x000fce00078e000c */
.L_x_3:
[----:B------:R-:W-:Y:S01]  /*01c0*/  IADD3 R15, PT, PT, R15, 0x4000, RZ ;  /* 0x000040000f0f7810 */ /* 0x000fe20007ffe0ff */
[----:B------:R0:W-:Y:S03]  /*01d0*/  CCTL.E.PF2 [R12] ;  /* 0x000000000c00798f */ /* 0x0001e60000800100 */
[----:B------:R-:W-:Y:S02]  /*01e0*/  ISETP.GE.AND P0, PT, R15, R4, PT ;  /* 0x000000040f00720c */ /* 0x000fe40003f06270 */
[----:B0-----:R-:W-:-:S05]  /*01f0*/  IADD3 R12, P1, PT, R12, 0x4000, RZ ;  /* 0x000040000c0c7810 */ /* 0x001fca0007f3e0ff */
[----:B------:R-:W-:-:S06]  /*0200*/  IMAD.X R13, RZ, RZ, R13, P1 ;  /* 0x000000ffff0d7224 */ /* 0x000fcc00008e060d */
[----:B------:R-:W-:Y:S05]  /*0210*/  @!P0 BRA `(.L_x_3) ;  /* 0xfffffffc00e88947 */ /* 0x000fea000383ffff */
[----:B------:R-:W-:Y:S05]  /*0220*/  BSYNC.RECONVERGENT B1 ;  /* 0x0000000000017941 */ /* 0x000fea0003800200 */
.L_x_2:
[----:B------:R-:W0:Y:S02]  /*0230*/  LDCU.64 UR4, c[0x0][0x3a8] ;  /* 0x00007500ff0477ac */ /* 0x000e240008000a00 */
[----:B0-----:R-:W-:-:S04]  /*0240*/  IADD3 R12, P0, PT, R6, UR4, RZ ;  /* 0x00000004060c7c10 */ /* 0x001fc8000ff1e0ff */
[----:B------:R-:W-:-:S03]  /*0250*/  IADD3.X R13, PT, PT, R8, UR5, RZ, P0, !PT ;  /* 0x00000005080d7c10 */ /* 0x000fc600087fe4ff */
[----:B------:R-:W-:-:S07]  /*0260*/  IMAD.WIDE.U32 R12, R7, 0x80, R12 ;  /* 0x00000080070c7825 */ /* 0x000fce00078e000c */
.L_x_4:
[----:B------:R-:W-:Y:S01]  /*0270*/  IADD3 R11, PT, PT, R11, 0x4000, RZ ;  /* 0x000040000b0b7810 */ /* 0x000fe20007ffe0ff */
[----:B------:R0:W-:Y:S03]  /*0280*/  CCTL.E.PF2 [R12] ;  /* 0x000000000c00798f */ /* 0x0001e60000800100 */
[----:B------:R-:W-:Y:S02]  /*0290*/  ISETP.GE.AND P0, PT, R11, R4, PT ;  /* 0x000000040b00720c */ /* 0x000fe40003f06270 */
[----:B0-----:R-:W-:-:S05]  /*02a0*/  IADD3 R12, P1, PT, R12, 0x4000, RZ ;  /* 0x000040000c0c7810 */ /* 0x001fca0007f3e0ff */
[----:B------:R-:W-:-:S06]  /*02b0*/  IMAD.X R13, RZ, RZ, R13, P1 ;  /* 0x000000ffff0d7224 */ /* 0x000fcc00008e060d */
[----:B------:R-:W-:Y:S05]  /*02c0*/  @!P0 BRA `(.L_x_4) ;  /* 0xfffffffc00e88947 */ /* 0x000fea000383ffff */
.L_x_1:
[----:B------:R-:W-:Y:S05]  /*02d0*/  BSYNC.RECONVERGENT B0 ;  /* 0x0000000000007941 */ /* 0x000fea0003800200 */
.L_x_0:
[----:B------:R-:W0:Y:S01]  /*02e0*/  LDCU.128 UR8, c[0x0][0x390] ;  /* 0x00007200ff0877ac */ /* 0x000e220008000c00 */
[----:B------:R-:W-:Y:S02]  /*02f0*/  ISETP.NE.AND P0, PT, R5, R0, PT ;  /* 0x000000000500720c */ /* 0x000fe40003f05270 */
[C---:B------:R-:W-:Y:S01]  /*0300*/  SHF.L.U32 R8, R2.reuse, 0x2, RZ ;  /* 0x0000000202087819 */ /* 0x040fe200000006ff */
[----:B------:R-:W1:Y:S01]  /*0310*/  LDCU.64 UR6, c[0x0][0x3a8] ;  /* 0x00007500ff0677ac */ /* 0x000e620008000a00 */
[----:B------:R-:W-:Y:S02]  /*0320*/  SHF.L.U64.HI R9, R2, 0x2, R9 ;  /* 0x0000000202097819 */ /* 0x000fe40000010209 */
[C---:B------:R-:W-:Y:S01]  /*0330*/  R2UR UR13, R8.reuse ;  /* 0x00000000080d72ca */ /* 0x040fe200000e0000 */
[----:B------:R-:W2:Y:S01]  /*0340*/  LDCU.64 UR14, c[0x0][0x358] ;  /* 0x00006b00ff0e77ac */ /* 0x000ea20008000a00 */
[----:B------:R-:W-:Y:S02]  /*0350*/  R2UR UR16, R9 ;  /* 0x00000000091072ca */ /* 0x000fe400000e0000 */
[----:B0-----:R-:W-:-:S02]  /*0360*/  IADD3 R4, P2, PT, R8, UR10, RZ ;  /* 0x0000000a08047c10 */ /* 0x001fc4000ff5e0ff */
[C---:B-1----:R-:W-:Y:S02]  /*0370*/  IADD3 R2, P3, PT, R8.reuse, UR6, RZ ;  /* 0x0000000608027c10 */ /* 0x042fe4000ff7e0ff */
[----:B------:R-:W-:Y:S02]  /*0380*/  IADD3 R8, P1, PT, R8, UR8, RZ ;  /* 0x0000000808087c10 */ /* 0x000fe4000ff3e0ff */
[C---:B------:R-:W-:Y:S02]  /*0390*/  IADD3.X R5, PT, PT, R9.reuse, UR11, RZ, P2, !PT ;  /* 0x0000000b09057c10 */ /* 0x040fe400097fe4ff */
[C---:B------:R-:W-:Y:S02]  /*03a0*/  IADD3.X R3, PT, PT, R9.reuse, UR7, RZ, P3, !PT ;  /* 0x0000000709037c10 */ /* 0x040fe40009ffe4ff */
[----:B------:R-:W-:Y:S01]  /*03b0*/  IADD3.X R9, PT, PT, R9, UR9, RZ, P1, !PT ;  /* 0x0000000909097c10 */ /* 0x000fe20008ffe4ff */
[----:B--2---:R-:W-:Y:S06]  /*03c0*/  @!P0 BRA `(.L_x_5) ;  /* 0x0000000c00888947 */ /* 0x004fec0003800000 */
[----:B------:R-:W-:-:S13]  /*03d0*/  ISETP.GE.AND P0, PT, R10, 0x1, PT ;  /* 0x000000010a00780c */ /* 0x000fda0003f06270 */
[----:B------:R-:W-:Y:S05]  /*03e0*/  @!P0 EXIT ;  /* 0x000000000000894d */ /* 0x000fea0003800000 */
[C---:B------:R-:W-:Y:S01]  /*03f0*/  ISETP.GE.U32.AND P0, PT, R10.reuse, 0x8, PT ;  /* 0x000000080a00780c */ /* 0x040fe20003f06070 */
[----:B------:R-:W-:Y:S01]  /*0400*/  IMAD.MOV.U32 R6, RZ, RZ, RZ ;  /* 0x000000ffff067224 */ /* 0x000fe200078e00ff */
[----:B------:R-:W-:-:S11]  /*0410*/  LOP3.LUT R20, R10, 0x7, RZ, 0xc0, !PT ;  /* 0x000000070a147812 */ /* 0x000fd600078ec0ff */
[----:B------:R-:W-:Y:S05]  /*0420*/  @!P0 BRA `(.L_x_6) ;  /* 0x0000000800148947 */ /* 0x000fea0003800000 */
[----:B------:R-:W-:-:S13]  /*0430*/  ISETP.GE.AND P0, PT, R7, R0, PT ;  /* 0x000000000700720c */ /* 0x000fda0003f06270 */
[C---:B------:R-:W-:Y:S01]  /*0440*/  @!P0 IMAD.WIDE.U32 R16, R7.reuse, 0x4, R4 ;  /* 0x0000000407108825 */ /* 0x040fe200078e0004 */
[----:B------:R-:W0:Y:S03]  /*0450*/  @!P0 LDC R11, c[0x0][0x38c] ;  /* 0x0000e300ff0b8b82 */ /* 0x000e260000000800 */
[C---:B------:R-:W-:Y:S02]  /*0460*/  @!P0 IMAD.WIDE.U32 R22, R7.reuse, 0x4, R2 ;  /* 0x0000000407168825 */ /* 0x040fe400078e0002 */
[----:B------:R-:W0:Y:S04]  /*0470*/  @!P0 LDG.E R16, desc[UR14][R16.64] ;  /* 0x0000000e10108981 */ /* 0x000e28000c1e1900 */
[----:B------:R1:W0:Y:S01]  /*0480*/  @!P0 LDG.E R23, desc[UR14][R22.64] ;  /* 0x0000000e16178981 */ /* 0x000222000c1e1900 */
[C---:B------:R-:W-:Y:S01]  /*0490*/  IADD3 R21, PT, PT, R7.reuse, 0x80, RZ ;  /* 0x0000008007157810 */ /* 0x040fe20007ffe0ff */
[----:B------:R-:W-:-:S03]  /*04a0*/  @!P0 IMAD.WIDE.U32 R18, R7, 0x4, R8 ;  /* 0x0000000407128825 */ /* 0x000fc600078e0008 */
[C---:B------:R-:W-:Y:S01]  /*04b0*/  ISETP.GE.AND P1, PT, R21.reuse, R0, PT ;  /* 0x000000001500720c */ /* 0x040fe20003f26270 */
[----:B------:R-:W-:-:S04]  /*04c0*/  IMAD.WIDE R14, R21, 0x4, R4 ;  /* 0x00000004150e7825 */ /* 0x000fc800078e0204 */
[----:B------:R-:W-:-:S08]  /*04d0*/  IMAD.WIDE R12, R21, 0x4, R2 ;  /* 0x00000004150c7825 */ /* 0x000fd000078e0202 */
[----:B-1----:R-:W1:Y:S01]  /*04e0*/  @!P1 LDC R22, c[0x0][0x38c] ;  /* 0x0000e300ff169b82 */ /* 0x002e620000000800 */
[----:B0-----:R-:W-:-:S05]  /*04f0*/  @!P0 FFMA R11, R16, R11, R23 ;  /* 0x0000000b100b8223 */ /* 0x001fca0000000017 */
[----:B------:R0:W-:Y:S04]  /*0500*/  @!P0 STG.E desc[UR14][R18.64], R11 ;  /* 0x0000000b12008986 */ /* 0x0001e8000c10190e */
[----:B------:R-:W1:Y:S04]  /*0510*/  @!P1 LDG.E R6, desc[UR14][R14.64] ;  /* 0x0000000e0e069981 */ /* 0x000e68000c1e1900 */
[----:B------:R-:W1:Y:S01]  /*0520*/  @!P1 LDG.E R25, desc[UR14][R12.64] ;  /* 0x0000000e0c199981 */ /* 0x000e62000c1e1900 */
[----:B------:R-:W-:-:S05]  /*0530*/  VIADD R17, R7, 0x100 ;  /* 0x0000010007117836 */ /* 0x000fca0000000000 */
[----:B------:R-:W-:Y:S01]  /*0540*/  ISETP.GE.AND P0, PT, R17, R0, PT ;  /* 0x000000001100720c */ /* 0x000fe20003f06270 */
[----:B------:R-:W-:-:S12]  /*0550*/  IMAD.WIDE R16, R21, 0x4, R8 ;  /* 0x0000000415107825 */ /* 0x000fd800078e0208 */
[----:B0-----:R-:W0:Y:S01]  /*0560*/  @!P0 LDC R18, c[0x0][0x38c] ;  /* 0x0000e300ff128b82 */ /* 0x001e220000000800 */
[----:B-1----:R-:W-:-:S05]  /*0570*/  @!P1 FFMA R25, R6, R22, R25 ;  /* 0x0000001606199223 */ /* 0x002fca0000000019 */
[----:B------:R-:W-:Y:S04]  /*0580*/  @!P1 STG.E desc[UR14][R16.64], R25 ;  /* 0x0000001910009986 */ /* 0x000fe8000c10190e */
[----:B------:R-:W0:Y:S04]  /*0590*/  @!P0 LDG.E R6, desc[UR14][R14.64+0x200] ;  /* 0x0002000e0e068981 */ /* 0x000e28000c1e1900 */
[----:B------:R-:W0:Y:S01]  /*05a0*/  @!P0 LDG.E R21, desc[UR14][R12.64+0x200] ;  /* 0x0002000e0c158981 */ /* 0x000e22000c1e1900 */
[----:B------:R-:W-:-:S04]  /*05b0*/  IADD3 R11, PT, PT, R7, 0x180, RZ ;  /* 0x00000180070b7810 */ /* 0x000fc80007ffe0ff */
[----:B------:R-:W-:Y:S01]  /*05c0*/  ISETP.GE.AND P1, PT, R11, R0, PT ;  /* 0x000000000b00720c */ /* 0x000fe20003f26270 */
[----:B------:R-:W-:Y:S02]  /*05d0*/  VIADD R19, R7, 0x200 ;  /* 0x0000020007137836 */ /* 0x000fe40000000000 */
[----:B0-----:R-:W-:-:S10]  /*05e0*/  @!P0 FFMA R21, R6, R18, R21 ;  /* 0x0000001206158223 */ /* 0x001fd40000000015 */
[----:B------:R-:W0:Y:S01]  /*05f0*/  @!P1 LDC R18, c[0x0][0x38c] ;  /* 0x0000e300ff129b82 */ /* 0x000e220000000800 */
[----:B------:R1:W-:Y:S04]  /*0600*/  @!P0 STG.E desc[UR14][R16.64+0x200], R21 ;  /* 0x0002001510008986 */ /* 0x0003e8000c10190e */
[----:B------:R-:W0:Y:S04]  /*0610*/  @!P1 LDG.E R6, desc[UR14][R14.64+0x400] ;  /* 0x0004000e0e069981 */ /* 0x000e28000c1e1900 */
[----:B------:R-:W0:Y:S01]  /*0620*/  @!P1 LDG.E R11, desc[UR14][R12.64+0x400] ;  /* 0x0004000e0c0b9981 */ /* 0x000e22000c1e1900 */
[----:B------:R-:W-:-:S02]  /*0630*/  ISETP.GE.AND P0, PT, R19, R0, PT ;  /* 0x000000001300720c */ /* 0x000fc40003f06270 */
[----:B-1----:R-:W-:Y:S01]  /*0640*/  IADD3 R21, PT, PT, R7, 0x280, RZ ;  /* 0x0000028007157810 */ /* 0x002fe20007ffe0ff */
[----:B0-----:R-:W-:-:S10]  /*0650*/  @!P1 FFMA R11, R6, R18, R11 ;  /* 0x00000012060b9223 */ /* 0x001fd4000000000b */
[----:B------:R-:W0:Y:S01]  /*0660*/  @!P0 LDC R18, c[0x0][0x38c] ;  /* 0x0000e300ff128b82 */ /* 0x000e220000000800 */
[----:B------:R1:W-:Y:S04]  /*0670*/  @!P1 STG.E desc[UR14][R16.64+0x400], R11 ;  /* 0x0004000b10009986 */ /* 0x0003e8000c10190e */
[----:B------:R-:W0:Y:S04]  /*0680*/  @!P0 LDG.E R6, desc[UR14][R14.64+0x600] ;  /* 0x0006000e0e068981 */ /* 0x000e28000c1e1900 */
[----:B------:R-:W0:Y:S01]  /*0690*/  @!P0 LDG.E R19, desc[UR14][R12.64+0x600] ;  /* 0x0006000e0c138981 */ /* 0x000e22000c1e1900 */
[----:B------:R-:W-:Y:S01]  /*06a0*/  ISETP.GE.AND P1, PT, R21, R0, PT ;  /* 0x000000001500720c */ /* 0x000fe20003f26270 */
[----:B-1----:R-:W-:-:S02]  /*06b0*/  VIADD R11, R7, 0x300 ;  /* 0x00000300070b7836 */ /* 0x002fc40000000000 */
        /* <DEDUP_REMOVED lines=13> */
[----:B0-----:R-:W-:-:S12]  /*0790*/  @!P0 FFMA R11, R6, R18, R11 ;  /* 0x00000012060b8223 */ /* 0x001fd8000000000b */
[----:B------:R-:W0:Y:S01]  /*07a0*/  @!P1 LDC R18, c[0x0][0x38c] ;  /* 0x0000e300ff129b82 */ /* 0x000e220000000800 */
[----:B------:R1:W-:Y:S04]  /*07b0*/  @!P0 STG.E desc[UR14][R16.64+0xa00], R11 ;  /* 0x000a000b10008986 */ /* 0x0003e8000c10190e */
[----:B------:R-:W0:Y:S04]  /*07c0*/  @!P1 LDG.E R6, desc[UR14][R14.64+0xc00] ;  /* 0x000c000e0e069981 */ /* 0x000e28000c1e1900 */
[----:B------:R-:W0:Y:S02]  /*07d0*/  @!P1 LDG.E R19, desc[UR14][R12.64+0xc00] ;  /* 0x000c000e0c139981 */ /* 0x000e24000c1e1900 */
[----:B0-----:R-:W-:Y:S01]  /*07e0*/  @!P1 FFMA R19, R6, R18, R19 ;  /* 0x0000001206139223 */ /* 0x001fe20000000013 */
[----:B------:R-:W-:-:S04]  /*07f0*/  LOP3.LUT R6, R10, 0x7ffffff8, RZ, 0xc0, !PT ;  /* 0x7ffffff80a067812 */ /* 0x000fc800078ec0ff */
[----:B------:R1:W-:Y:S01]  /*0800*/  @!P1 STG.E desc[UR14][R16.64+0xc00], R19 ;  /* 0x000c001310009986 */ /* 0x0003e2000c10190e */
[----:B------:R-:W-:-:S13]  /*0810*/  ISETP.NE.AND P0, PT, R6, 0x8, PT ;  /* 0x000000080600780c */ /* 0x000fda0003f05270 */
[----:B-1----:R-:W-:Y:S05]  /*0820*/  @!P0 BRA `(.L_x_6) ;  /* 0x0000000400148947 */ /* 0x002fea0003800000 */
[----:B------:R-:W-:Y:S01]  /*0830*/  IMAD.MOV.U32 R16, RZ, RZ, 0x8 ;  /* 0x00000008ff107424 */ /* 0x000fe200078e00ff */
[----:B------:R-:W0:Y:S06]  /*0840*/  LDCU UR4, c[0x0][0x38c] ;  /* 0x00007180ff0477ac */ /* 0x000e2c0008000800 */
.L_x_9:
[----:B-1----:R-:W-:-:S04]  /*0850*/  LEA R17, R16, R7, 0x7 ;  /* 0x0000000710117211 */ /* 0x002fc800078e38ff */
[----:B------:R-:W-:-:S13]  /*0860*/  ISETP.GE.AND P0, PT, R17, R0, PT ;  /* 0x000000001100720c */ /* 0x000fda0003f06270 */
[C---:B------:R-:W-:Y:S01]  /*0870*/  @!P0 IMAD.WIDE.U32 R10, R17.reuse, 0x4, R4 ;  /* 0x00000004110a8825 */ /* 0x040fe200078e0004 */
[----:B------:R-:W1:Y:S03]  /*0880*/  @!P0 LDC R27, c[0x0][0x38c] ;  /* 0x0000e300ff1b8b82 */ /* 0x000e660000000800 */
[C---:B------:R-:W-:Y:S02]  /*0890*/  @!P0 IMAD.WIDE.U32 R22, R17.reuse, 0x4, R2 ;  /* 0x0000000411168825 */ /* 0x040fe400078e0002 */
[----:B------:R-:W1:Y:S04]  /*08a0*/  @!P0 LDG.E R10, desc[UR14][R10.64] ;  /* 0x0000000e0a0a8981 */ /* 0x000e68000c1e1900 */
[----:B------:R2:W1:Y:S01]  /*08b0*/  @!P0 LDG.E R23, desc[UR14][R22.64] ;  /* 0x0000000e16178981 */ /* 0x000462000c1e1900 */
[----:B------:R-:W-:-:S02]  /*08c0*/  VIADD R25, R17, 0x80 ;  /* 0x0000008011197836 */ /* 0x000fc40000000000 */
[----:B------:R-:W-:-:S03]  /*08d0*/  @!P0 IMAD.WIDE.U32 R18, R17, 0x4, R8 ;  /* 0x0000000411128825 */ /* 0x000fc600078e0008 */
[C---:B------:R-:W-:Y:S01]  /*08e0*/  ISETP.GE.AND P1, PT, R25.reuse, R0, PT ;  /* 0x000000001900720c */ /* 0x040fe20003f26270 */
[----:B------:R-:W-:-:S04]  /*08f0*/  IMAD.WIDE R14, R25, 0x4, R4 ;  /* 0x00000004190e7825 */ /* 0x000fc800078e0204 */
[----:B------:R-:W-:-:S08]  /*0900*/  IMAD.WIDE R12, R25, 0x4, R2 ;  /* 0x00000004190c7825 */ /* 0x000fd000078e0202 */
[----:B--2---:R-:W2:Y:S01]  /*0910*/  @!P1 LDC R22, c[0x0][0x38c] ;  /* 0x0000e300ff169b82 */ /* 0x004ea20000000800 */
[----:B-1----:R-:W-:-:S05]  /*0920*/  @!P0 FFMA R27, R10, R27, R23 ;  /* 0x0000001b0a1b8223 */ /* 0x002fca0000000017 */
[----:B------:R1:W-:Y:S04]  /*0930*/  @!P0 STG.E desc[UR14][R18.64], R27 ;  /* 0x0000001b12008986 */ /* 0x0003e8000c10190e */
[----:B------:R-:W2:Y:S04]  /*0940*/  @!P1 LDG.E R21, desc[UR14][R14.64] ;  /* 0x0000000e0e159981 */ /* 0x000ea8000c1e1900 */
[----:B------:R-:W2:Y:S01]  /*0950*/  @!P1 LDG.E R24, desc[UR14][R12.64] ;  /* 0x0000000e0c189981 */ /* 0x000ea2000c1e1900 */
[----:B------:R-:W-:-:S04]  /*0960*/  IADD3 R11, PT, PT, R17, 0x100, RZ ;  /* 0x00000100110b7810 */ /* 0x000fc80007ffe0ff */
[----:B------:R-:W-:Y:S01]  /*0970*/  ISETP.GE.AND P0, PT, R11, R0, PT ;  /* 0x000000000b00720c */ /* 0x000fe20003f06270 */
[----:B------:R-:W-:-:S12]  /*0980*/  IMAD.WIDE R10, R25, 0x4, R8 ;  /* 0x00000004190a7825 */ /* 0x000fd800078e0208 */
[----:B------:R-:W3:Y:S01]  /*0990*/  @!P0 LDC R23, c[0x0][0x38c] ;  /* 0x0000e300ff178b82 */ /* 0x000ee20000000800 */
[----:B--2---:R-:W-:-:S05]  /*09a0*/  @!P1 FFMA R25, R21, R22, R24 ;  /* 0x0000001615199223 */ /* 0x004fca0000000018 */
[----:B------:R2:W-:Y:S04]  /*09b0*/  @!P1 STG.E desc[UR14][R10.64], R25 ;  /* 0x000000190a009986 */ /* 0x0005e8000c10190e */
[----:B------:R-:W3:Y:S04]  /*09c0*/  @!P0 LDG.E R21, desc[UR14][R14.64+0x200] ;  /* 0x0002000e0e158981 */ /* 0x000ee8000c1e1900 */
[----:B------:R-:W3:Y:S01]  /*09d0*/  @!P0 LDG.E R22, desc[UR14][R12.64+0x200] ;  /* 0x0002000e0c168981 */ /* 0x000ee2000c1e1900 */
[----:B-1----:R-:W-:-:S05]  /*09e0*/  VIADD R19, R17, 0x180 ;  /* 0x0000018011137836 */ /* 0x002fca0000000000 */
[----:B------:R-:W-:Y:S01]  /*09f0*/  ISETP.GE.AND P1, PT, R19, R0, PT ;  /* 0x000000001300720c */ /* 0x000fe20003f26270 */
[----:B---3--:R-:W-:-:S12]  /*0a00*/  @!P0 FFMA R23, R21, R23, R22 ;  /* 0x0000001715178223 */ /* 0x008fd80000000016 */
[----:B------:R-:W2:Y:S01]  /*0a10*/  @!P1 LDC R22, c[0x0][0x38c] ;  /* 0x0000e300ff169b82 */ /* 0x000ea20000000800 */
[----:B------:R1:W-:Y:S04]  /*0a20*/  @!P0 STG.E desc[UR14][R10.64+0x200], R23 ;  /* 0x000200170a008986 */ /* 0x0003e8000c10190e */
[----:B------:R-:W2:Y:S04]  /*0a30*/  @!P1 LDG.E R18, desc[UR14][R14.64+0x400] ;  /* 0x0004000e0e129981 */ /* 0x000ea8000c1e1900 */
[----:B------:R-:W2:Y:S01]  /*0a40*/  @!P1 LDG.E R21, desc[UR14][R12.64+0x400] ;  /* 0x0004000e0c159981 */ /* 0x000ea2000c1e1900 */
[----:B------:R-:W-:-:S04]  /*0a50*/  IADD3 R19, PT, PT, R17, 0x200, RZ ;  /* 0x0000020011137810 */ /* 0x000fc80007ffe0ff */
[----:B------:R-:W-:Y:S01]  /*0a60*/  ISETP.GE.AND P0, PT, R19, R0, PT ;  /* 0x000000001300720c */ /* 0x000fe20003f06270 */
[----:B------:R-:W-:Y:S02]  /*0a70*/  VIADD R19, R17, 0x280 ;  /* 0x0000028011137836 */ /* 0x000fe40000000000 */
[----:B--2---:R-:W-:-:S10]  /*0a80*/  @!P1 FFMA R25, R18, R22, R21 ;  /* 0x0000001612199223 */ /* 0x004fd40000000015 */
[----:B------:R-:W1:Y:S01]  /*0a90*/  @!P0 LDC R22, c[0x0][0x38c] ;  /* 0x0000e300ff168b82 */ /* 0x000e620000000800 */
[----:B------:R2:W-:Y:S04]  /*0aa0*/  @!P1 STG.E desc[UR14][R10.64+0x400], R25 ;  /* 0x000400190a009986 */ /* 0x0005e8000c10190e */
[----:B------:R-:W1:Y:S04]  /*0ab0*/  @!P0 LDG.E R18, desc[UR14][R14.64+0x600] ;  /* 0x0006000e0e128981 */ /* 0x000e68000c1e1900 */
[----:B------:R-:W1:Y:S01]  /*0ac0*/  @!P0 LDG.E R21, desc[UR14][R12.64+0x600] ;  /* 0x0006000e0c158981 */ /* 0x000e62000c1e1900 */
[----:B------:R-:W-:-:S02]  /*0ad0*/  ISETP.GE.AND P1, PT, R19, R0, PT ;  /* 0x000000001300720c */ /* 0x000fc40003f26270 */
[----:B------:R-:W-:Y:S01]  /*0ae0*/  IADD3 R19, PT, PT, R17, 0x300, RZ ;  /* 0x0000030011137810 */ /* 0x000fe20007ffe0ff */
[----:B-1----:R-:W-:-:S10]  /*0af0*/  @!P0 FFMA R23, R18, R22, R21 ;  /* 0x0000001612178223 */ /* 0x002fd40000000015 */
[----:B------:R-:W1:Y:S01]  /*0b00*/  @!P1 LDC R22, c[0x0][0x38c] ;  /* 0x0000e300ff169b82 */ /* 0x000e620000000800 */
[----:B------:R2:W-:Y:S04]  /*0b10*/  @!P0 STG.E desc[UR14][R10.64+0x600], R23 ;  /* 0x000600170a008986 */ /* 0x0005e8000c10190e */
[----:B------:R-:W1:Y:S04]  /*0b20*/  @!P1 LDG.E R18, desc[UR14][R14.64+0x800] ;  /* 0x0008000e0e129981 */ /* 0x000e68000c1e1900 */
[----:B------:R-:W1:Y:S01]  /*0b30*/  @!P1 LDG.E R21, desc[UR14][R12.64+0x800] ;  /* 0x0008000e0c159981 */ /* 0x000e62000c1e1900 */
[----:B------:R-:W-:Y:S01]  /*0b40*/  ISETP.GE.AND P0, PT, R19, R0, PT ;  /* 0x000000001300720c */ /* 0x000fe20003f06270 */
[----:B-1----:R-:W-:-:S12]  /*0b50*/  @!P1 FFMA R21, R18, R22, R21 ;  /* 0x0000001612159223 */ /* 0x002fd80000000015 */
[----:B------:R-:W1:Y:S01]  /*0b60*/  @!P0 LDC R22, c[0x0][0x38c] ;  /* 0x0000e300ff168b82 */ /* 0x000e620000000800 */
[----:B------:R2:W-:Y:S04]  /*0b70*/  @!P1 STG.E desc[UR14][R10.64+0x800], R21 ;  /* 0x000800150a009986 */ /* 0x0005e8000c10190e */
[----:B------:R-:W1:Y:S04]  /*0b80*/  @!P0 LDG.E R18, desc[UR14][R14.64+0xa00] ;  /* 0x000a000e0e128981 */ /* 0x000e68000c1e1900 */
[----:B------:R-:W1:Y:S01]  /*0b90*/  @!P0 LDG.E R19, desc[UR14][R12.64+0xa00] ;  /* 0x000a000e0c138981 */ /* 0x000e62000c1e1900 */
[----:B------:R-:W-:Y:S01]  /*0ba0*/  VIADD R17, R17, 0x380 ;  /* 0x0000038011117836 */ /* 0x000fe20000000000 */
[----:B------:R-:W-:Y:S01]  /*0bb0*/  IADD3 R16, PT, PT, R16, 0x8, RZ ;  /* 0x0000000810107810 */ /* 0x000fe20007ffe0ff */
[----:B------:R-:W-:Y:S03]  /*0bc0*/  BSSY.RECONVERGENT B0, `(.L_x_7) ;  /* 0x000000a000007945 */ /* 0x000fe60003800200 */
[----:B------:R-:W-:Y:S01]  /*0bd0*/  ISETP.NE.AND P1, PT, R16, R6, PT ;  /* 0x000000061000720c */ /* 0x000fe20003f25270 */
[----:B-1----:R-:W-:-:S05]  /*0be0*/  @!P0 FFMA R19, R18, R22, R19 ;  /* 0x0000001612138223 */ /* 0x002fca0000000013 */
[----:B------:R2:W-:Y:S01]  /*0bf0*/  @!P0 STG.E desc[UR14][R10.64+0xa00], R19 ;  /* 0x000a00130a008986 */ /* 0x0005e2000c10190e */
[----:B------:R-:W-:-:S13]  /*0c00*/  ISETP.GE.AND P0, PT, R17, R0, PT ;  /* 0x000000001100720c */ /* 0x000fda0003f06270 */
[----:B--2---:R-:W-:Y:S05]  /*0c10*/  @P0 BRA `(.L_x_8) ;  /* 0x0000000000100947 */ /* 0x004fea0003800000 */
[----:B------:R-:W0:Y:S04]  /*0c20*/  LDG.E R14, desc[UR14][R14.64+0xc00] ;  /* 0x000c000e0e0e7981 */ /* 0x000e28000c1e1900 */
[----:B------:R-:W0:Y:S02]  /*0c30*/  LDG.E R13, desc[UR14][R12.64+0xc00] ;  /* 0x000c000e0c0d7981 */ /* 0x000e24000c1e1900 */
[----:B0-----:R-:W-:-:S05]  /*0c40*/  FFMA R17, R14, UR4, R13 ;  /* 0x000000040e117c23 */ /* 0x001fca000800000d */
[----:B------:R1:W-:Y:S02]  /*0c50*/  STG.E desc[UR14][R10.64+0xc00], R17 ;  /* 0x000c00110a007986 */ /* 0x0003e4000c10190e */
.L_x_8:
[----:B0-----:R-:W-:Y:S05]  /*0c60*/  BSYNC.RECONVERGENT B0 ;  /* 0x0000000000007941 */ /* 0x001fea0003800200 */
.L_x_7:
[----:B------:R-:W-:Y:S05]  /*0c70*/  @P1 BRA `(.L_x_9) ;  /* 0xfffffff800f41947 */ /* 0x000fea000383ffff */
.L_x_6:
[----:B------:R-:W-:-:S13]  /*0c80*/  ISETP.NE.AND P0, PT, R20, RZ, PT ;  /* 0x000000ff1400720c */ /* 0x000fda0003f05270 */
[----:B------:R-:W-:Y:S05]  /*0c90*/  @!P0 EXIT ;  /* 0x000000000000894d */ /* 0x000fea0003800000 */
[----:B-1----:R-:W0:Y:S01]  /*0ca0*/  LDC R10, c[0x0][0x388] ;  /* 0x0000e200ff0a7b82 */ /* 0x002e220000000800 */
[----:B------:R-:W-:Y:S02]  /*0cb0*/  ISETP.GE.U32.AND P1, PT, R20, 0x4, PT ;  /* 0x000000041400780c */ /* 0x000fe40003f26070 */
[----:B0-----:R-:W-:-:S04]  /*0cc0*/  LOP3.LUT R22, R10, 0x3, RZ, 0xc0, !PT ;  /* 0x000000030a167812 */ /* 0x001fc800078ec0ff */
[----:B------:R-:W-:-:S07]  /*0cd0*/  ISETP.NE.AND P0, PT, R22, RZ, PT ;  /* 0x000000ff1600720c */ /* 0x000fce0003f05270 */
[----:B------:R-:W-:Y:S06]  /*0ce0*/  @!P1 BRA `(.L_x_10) ;  /* 0x0000000000a49947 */ /* 0x000fec0003800000 */
[----:B------:R-:W-:-:S05]  /*0cf0*/  IMAD R11, R6, 0x80, R7 ;  /* 0x00000080060b7824 */ /* 0x000fca00078e0207 */
[----:B------:R-:W-:-:S13]  /*0d00*/  ISETP.GE.AND P1, PT, R11, R0, PT ;  /* 0x000000000b00720c */ /* 0x000fda0003f26270 */
[C---:B------:R-:W-:Y:S01]  /*0d10*/  @!P1 IMAD.WIDE R14, R11.reuse, 0x4, R4 ;  /* 0x000000040b0e9825 */ /* 0x040fe200078e0204 */
[----:B------:R-:W0:Y:S03]  /*0d20*/  @!P1 LDC R23, c[0x0][0x38c] ;  /* 0x0000e300ff179b82 */ /* 0x000e260000000800 */
[C---:B------:R-:W-:Y:S02]  /*0d30*/  @!P1 IMAD.WIDE R18, R11.reuse, 0x4, R2 ;  /* 0x000000040b129825 */ /* 0x040fe400078e0202 */
[----:B------:R-:W0:Y:S04]  /*0d40*/  @!P1 LDG.E R14, desc[UR14][R14.64] ;  /* 0x0000000e0e0e9981 */ /* 0x000e28000c1e1900 */
[----:B------:R-:W0:Y:S01]  /*0d50*/  @!P1 LDG.E R19, desc[UR14][R18.64] ;  /* 0x0000000e12139981 */ /* 0x000e22000c1e1900 */
[C---:B------:R-:W-:Y:S01]  /*0d60*/  IADD3 R25, PT, PT, R11.reuse, 0x80, RZ ;  /* 0x000000800b197810 */ /* 0x040fe20007ffe0ff */
[----:B------:R-:W-:-:S03]  /*0d70*/  @!P1 IMAD.WIDE R12, R11, 0x4, R8 ;  /* 0x000000040b0c9825 */ /* 0x000fc600078e0208 */
[----:B------:R-:W-:-:S13]  /*0d80*/  ISETP.GE.AND P2, PT, R25, R0, PT ;  /* 0x000000001900720c */ /* 0x000fda0003f46270 */
[C---:B------:R-:W-:Y:S01]  /*0d90*/  @!P2 IMAD.WIDE R20, R25.reuse, 0x4, R4 ;  /* 0x000000041914a825 */ /* 0x040fe200078e0204 */
[----:B------:R-:W1:Y:S03]  /*0da0*/  @!P2 LDC R27, c[0x0][0x38c] ;  /* 0x0000e300ff1bab82 */ /* 0x000e660000000800 */
[----:B------:R-:W-:-:S04]  /*0db0*/  @!P2 IMAD.WIDE R16, R25, 0x4, R2 ;  /* 0x000000041910a825 */ /* 0x000fc800078e0202 */
[----:B0-----:R-:W-:-:S05]  /*0dc0*/  @!P1 FFMA R23, R14, R23, R19 ;  /* 0x000000170e179223 */ /* 0x001fca0000000013 */
[----:B------:R0:W-:Y:S04]  /*0dd0*/  @!P1 STG.E desc[UR14][R12.64], R23 ;  /* 0x000000170c009986 */ /* 0x0001e8000c10190e */
[----:B------:R-:W1:Y:S04]  /*0de0*/  @!P2 LDG.E R20, desc[UR14][R20.64] ;  /* 0x0000000e1414a981 */ /* 0x000e68000c1e1900 */
[----:B------:R2:W1:Y:S01]  /*0df0*/  @!P2 LDG.E R17, desc[UR14][R16.64] ;  /* 0x0000000e1011a981 */ /* 0x000462000c1e1900 */
[----:B------:R-:W-:Y:S02]  /*0e00*/  VIADD R29, R11, 0x100 ;  /* 0x000001000b1d7836 */ /* 0x000fe40000000000 */
[----:B------:R-:W-:-:S03]  /*0e10*/  @!P2 IMAD.WIDE R14, R25, 0x4, R8 ;  /* 0x00000004190ea825 */ /* 0x000fc600078e0208 */
[----:B------:R-:W-:-:S13]  /*0e20*/  ISETP.GE.AND P1, PT, R29, R0, PT ;  /* 0x000000001d00720c */ /* 0x000fda0003f26270 */
[C---:B------:R-:W-:Y:S01]  /*0e30*/  @!P1 IMAD.WIDE R24, R29.reuse, 0x4, R4 ;  /* 0x000000041d189825 */ /* 0x040fe200078e0204 */
[----:B--2---:R-:W2:Y:S03]  /*0e40*/  @!P1 LDC R16, c[0x0][0x38c] ;  /* 0x0000e300ff109b82 */ /* 0x004ea60000000800 */
[----:B------:R-:W-:-:S04]  /*0e50*/  @!P1 IMAD.WIDE R18, R29, 0x4, R2 ;  /* 0x000000041d129825 */ /* 0x000fc800078e0202 */
[----:B-1----:R-:W-:-:S05]  /*0e60*/  @!P2 FFMA R27, R20, R27, R17 ;  /* 0x0000001b141ba223 */ /* 0x002fca0000000011 */
[----:B------:R1:W-:Y:S04]  /*0e70*/  @!P2 STG.E desc[UR14][R14.64], R27 ;  /* 0x0000001b0e00a986 */ /* 0x0003e8000c10190e */
[----:B------:R-:W2:Y:S04]  /*0e80*/  @!P1 LDG.E R24, desc[UR14][R24.64] ;  /* 0x0000000e18189981 */ /* 0x000ea8000c1e1900 */
[----:B------:R-:W2:Y:S01]  /*0e90*/  @!P1 LDG.E R19, desc[UR14][R18.64] ;  /* 0x0000000e12139981 */ /* 0x000ea2000c1e1900 */
[----:B0-----:R-:W-:Y:S01]  /*0ea0*/  IADD3 R23, PT, PT, R11, 0x180, RZ ;  /* 0x000001800b177810 */ /* 0x001fe20007ffe0ff */
[----:B------:R-:W-:-:S03]  /*0eb0*/  @!P1 IMAD.WIDE R12, R29, 0x4, R8 ;  /* 0x000000041d0c9825 */ /* 0x000fc600078e0208 */
[----:B------:R-:W-:-:S13]  /*0ec0*/  ISETP.GE.AND P2, PT, R23, R0, PT ;  /* 0x000000001700720c */ /* 0x000fda0003f46270 */
[----:B------:R-:W-:-:S04]  /*0ed0*/  @!P2 IMAD.WIDE R20, R23, 0x4, R2 ;  /* 0x000000041714a825 */ /* 0x000fc800078e0202 */
[----:B--2---:R-:W-:Y:S01]  /*0ee0*/  @!P1 FFMA R11, R24, R16, R19 ;  /* 0x00000010180b9223 */ /* 0x004fe20000000013 */
[C---:B------:R-:W-:Y:S01]  /*0ef0*/  @!P2 IMAD.WIDE R16, R23.reuse, 0x4, R4 ;  /* 0x000000041710a825 */ /* 0x040fe200078e0204 */
[----:B------:R-:W0:Y:S03]  /*0f00*/  @!P2 LDC R19, c[0x0][0x38c] ;  /* 0x0000e300ff13ab82 */ /* 0x000e260000000800 */
[----:B------:R2:W-:Y:S04]  /*0f10*/  @!P1 STG.E desc[UR14][R12.64], R11 ;  /* 0x0000000b0c009986 */ /* 0x0005e8000c10190e */
[----:B------:R-:W0:Y:S04]  /*0f20*/  @!P2 LDG.E R16, desc[UR14][R16.64] ;  /* 0x0000000e1010a981 */ /* 0x000e28000c1e1900 */
[----:B------:R-:W0:Y:S01]  /*0f30*/  @!P2 LDG.E R21, desc[UR14][R20.64] ;  /* 0x0000000e1415a981 */ /* 0x000e22000c1e1900 */
[----:B-1----:R-:W-:-:S04]  /*0f40*/  @!P2 IMAD.WIDE R14, R23, 0x4, R8 ;  /* 0x00000004170ea825 */ /* 0x002fc800078e0208 */
[----:B------:R-:W-:Y:S02]  /*0f50*/  VIADD R6, R6, 0x4 ;  /* 0x0000000406067836 */ /* 0x000fe40000000000 */
[----:B0-----:R-:W-:-:S05]  /*0f60*/  @!P2 FFMA R19, R16, R19, R21 ;  /* 0x000000131013a223 */ /* 0x001fca0000000015 */
[----:B------:R2:W-:Y:S02]  /*0f70*/  @!P2 STG.E desc[UR14][R14.64], R19 ;  /* 0x000000130e00a986 */ /* 0x0005e4000c10190e */
.L_x_10:
[----:B------:R-:W-:Y:S05]  /*0f80*/  @!P0 EXIT ;  /* 0x000000000000894d */ /* 0x000fea0003800000 */
[----:B------:R-:W-:Y:S02]  /*0f90*/  ISETP.NE.AND P0, PT, R22, 0x1, PT ;  /* 0x000000011600780c */ /* 0x000fe40003f05270 */
[----:B------:R-:W-:-:S04]  /*0fa0*/  LOP3.LUT R10, R10, 0x1, RZ, 0xc0, !PT ;  /* 0x000000010a0a7812 */ /* 0x000fc800078ec0ff */
[----:B------:R-:W-:-:S07]  /*0fb0*/  ISETP.NE.U32.AND P2, PT, R10, 0x1, PT ;  /* 0x000000010a00780c */ /* 0x000fce0003f45070 */
[----:B------:R-:W-:Y:S06]  /*0fc0*/  @!P0 BRA `(.L_x_11) ;  /* 0x0000000000548947 */ /* 0x000fec0003800000 */
[----:B--2---:R-:W-:-:S04]  /*0fd0*/  LEA R15, R6, R7, 0x7 ;  /* 0x00000007060f7211 */ /* 0x004fc800078e38ff */
        /* <DEDUP_REMOVED lines=9> */
[----:B------:R-:W-:-:S04]  /*1070*/  @!P1 IMAD.WIDE R16, R23, 0x4, R4 ;  /* 0x0000000417109825 */ /* 0x000fc800078e0204 */
[----:B------:R-:W-:-:S04]  /*1080*/  @!P1 IMAD.WIDE R18, R23, 0x4, R2 ;  /* 0x0000000417129825 */ /* 0x000fc800078e0202 */
[----:B0-----:R-:W-:Y:S02]  /*1090*/  @!P0 FFMA R21, R10, R21, R13 ;  /* 0x000000150a158223 */ /* 0x001fe4000000000d */
[----:B------:R-:W0:Y:S03]  /*10a0*/  @!P1 LDC R13, c[0x0][0x38c] ;  /* 0x0000e300ff0d9b82 */ /* 0x000e260000000800 */
[----:B------:R1:W-:Y:S04]  /*10b0*/  @!P0 STG.E desc[UR14][R14.64], R21 ;  /* 0x000000150e008986 */ /* 0x0003e8000c10190e */
[----:B------:R-:W0:Y:S04]  /*10c0*/  @!P1 LDG.E R16, desc[UR14][R16.64] ;  /* 0x0000000e10109981 */ /* 0x000e28000c1e1900 */
[----:B------:R-:W0:Y:S01]  /*10d0*/  @!P1 LDG.E R19, desc[UR14][R18.64] ;  /* 0x0000000e12139981 */ /* 0x000e22000c1e1900 */
[----:B------:R-:W-:-:S04]  /*10e0*/  @!P1 IMAD.WIDE R10, R23, 0x4, R8 ;  /* 0x00000004170a9825 */ /* 0x000fc800078e0208 */
[----:B------:R-:W-:Y:S02]  /*10f0*/  VIADD R6, R6, 0x2 ;  /* 0x0000000206067836 */ /* 0x000fe40000000000 */
[----:B0-----:R-:W-:-:S05]  /*1100*/  @!P1 FFMA R13, R16, R13, R19 ;  /* 0x0000000d100d9223 */ /* 0x001fca0000000013 */
[----:B------:R1:W-:Y:S02]  /*1110*/  @!P1 STG.E desc[UR14][R10.64], R13 ;  /* 0x0000000d0a009986 */ /* 0x0003e4000c10190e */
.L_x_11:
[----:B------:R-:W-:Y:S05]  /*1120*/  @P2 EXIT ;  /* 0x000000000000294d */ /* 0x000fea0003800000 */
[----:B------:R-:W-:-:S04]  /*1130*/  LEA R7, R6, R7, 0x7 ;  /* 0x0000000706077211 */ /* 0x000fc800078e38ff */
[----:B------:R-:W-:-:S13]  /*1140*/  ISETP.GE.AND P0, PT, R7, R0, PT ;  /* 0x000000000700720c */ /* 0x000fda0003f06270 */
[----:B------:R-:W-:Y:S05]  /*1150*/  @P0 EXIT ;  /* 0x000000000000094d */ /* 0x000fea0003800000 */
[C---:B------:R-:W-:Y:S01]  /*1160*/  IMAD.WIDE R4, R7.reuse, 0x4, R4 ;  /* 0x0000000407047825 */ /* 0x040fe200078e0204 */
[----:B------:R-:W0:Y:S03]  /*1170*/  LDCU UR4, c[0x0][0x38c] ;  /* 0x00007180ff0477ac */ /* 0x000e260008000800 */
[C---:B------:R-:W-:Y:S02]  /*1180*/  IMAD.WIDE R2, R7.reuse, 0x4, R2 ;  /* 0x0000000407027825 */ /* 0x040fe400078e0202 */
[----:B------:R-:W0:Y:S04]  /*1190*/  LDG.E R4, desc[UR14][R4.64] ;  /* 0x0000000e04047981 */ /* 0x000e28000c1e1900 */
[----:B------:R-:W0:Y:S01]  /*11a0*/  LDG.E R3, desc[UR14][R2.64] ;  /* 0x0000000e02037981 */ /* 0x000e22000c1e1900 */
[----:B------:R-:W-:-:S04]  /*11b0*/  IMAD.WIDE R8, R7, 0x4, R8 ;  /* 0x0000000407087825 */ /* 0x000fc800078e0208 */
[----:B0-----:R-:W-:-:S05]  /*11c0*/  FFMA R7, R4, UR4, R3 ;  /* 0x0000000404077c23 */ /* 0x001fca0008000003 */
[----:B------:R-:W-:Y:S01]  /*11d0*/  STG.E desc[UR14][R8.64], R7 ;  /* 0x0000000708007986 */ /* 0x000fe2000c10190e */
[----:B------:R-:W-:Y:S05]  /*11e0*/  EXIT ;  /* 0x000000000000794d */ /* 0x000fea0003800000 */
.L_x_5:
[----:B------:R-:W-:-:S13]  /*11f0*/  ISETP.GE.AND P0, PT, R10, 0x1, PT ;  /* 0x000000010a00780c */ /* 0x000fda0003f06270 */
[----:B------:R-:W-:Y:S05]  /*1200*/  @!P0 EXIT ;  /* 0x000000000000894d */ /* 0x000fea0003800000 */
[----:B------:R-:W-:Y:S01]  /*1210*/  ISETP.GE.U32.AND P0, PT, R10, 0x8, PT ;  /* 0x000000080a00780c */ /* 0x000fe20003f06070 */
[----:B------:R-:W-:-:S12]  /*1220*/  HFMA2 R0, -RZ, RZ, 0, 0 ;  /* 0x00000000ff007431 */ /* 0x000fd800000001ff */
[----:B------:R-:W-:Y:S05]  /*1230*/  @!P0 BRA `(.L_x_12) ;  /* 0x00000004001c8947 */ /* 0x000fea0003800000 */
[----:B------:R-:W0:Y:S01]  /*1240*/  LDC.64 R12, c[0x0][0x398] ;  /* 0x0000e600ff0c7b82 */ /* 0x000e220000000a00 */
[----:B------:R-:W-:Y:S01]  /*1250*/  UIADD3 UR4, UP2, UPT, UR13, 0x600, URZ ;  /* 0x000006000d047890 */ /* 0x000fe2000ff5e0ff */
[----:B------:R-:W-:Y:S01]  /*1260*/  LOP3.LUT R0, R10, 0x7ffffff8, RZ, 0xc0, !PT ;  /* 0x7ffffff80a007812 */ /* 0x000fe200078ec0ff */
[----:B------:R-:W1:Y:S03]  /*1270*/  LDCU UR17, c[0x0][0x38c] ;  /* 0x00007180ff1177ac */ /* 0x000e660008000800 */
[----:B------:R-:W-:Y:S01]  /*1280*/  IADD3 R6, PT, PT, -R0, RZ, RZ ;  /* 0x000000ff00067210 */ /* 0x000fe20007ffe1ff */
[----:B------:R-:W-:Y:S01]  /*1290*/  UIADD3 UR10, UP1, UPT, UR4, UR10, URZ ;  /* 0x0000000a040a7290 */ /* 0x000fe2000ff3e0ff */
[----:B------:R-:W2:Y:S01]  /*12a0*/  LDC.64 R8, c[0x0][0x390] ;  /* 0x0000e400ff087b82 */ /* 0x000ea20000000a00 */
[----:B------:R-:W-:Y:S02]  /*12b0*/  UIADD3 UR8, UP0, UPT, UR4, UR8, URZ ;  /* 0x0000000804087290 */ /* 0x000fe4000ff1e0ff */
[----:B------:R-:W-:-:S02]  /*12c0*/  UIADD3.X UR5, UPT, UPT, URZ, UR16, URZ, UP2, !UPT ;  /* 0x00000010ff057290 */ /* 0x000fc400097fe4ff */
[----:B------:R-:W-:Y:S02]  /*12d0*/  UIADD3 UR4, UP2, UPT, UR4, UR6, URZ ;  /* 0x0000000604047290 */ /* 0x000fe4000ff5e0ff */
[----:B------:R-:W-:Y:S01]  /*12e0*/  UIADD3.X UR11, UPT, UPT, UR5, UR11, URZ, UP1, !UPT ;  /* 0x0000000b050b7290 */ /* 0x000fe20008ffe4ff */
[----:B------:R-:W3:Y:S01]  /*12f0*/  LDC.64 R14, c[0x0][0x3a8] ;  /* 0x0000ea00ff0e7b82 */ /* 0x000ee20000000a00 */
[----:B------:R-:W-:Y:S02]  /*1300*/  UIADD3.X UR9, UPT, UPT, UR5, UR9, URZ, UP0, !UPT ;  /* 0x0000000905097290 */ /* 0x000fe400087fe4ff */
[----:B------:R-:W-:Y:S01]  /*1310*/  UIADD3.X UR5, UPT, UPT, UR5, UR7, URZ, UP2, !UPT ;  /* 0x0000000705057290 */ /* 0x000fe200097fe4ff */
[----:B0-----:R-:W-:-:S04]  /*1320*/  IMAD.WIDE.U32 R10, R7, 0x4, R12 ;  /* 0x00000004070a7825 */ /* 0x001fc800078e000c */
[----:B--2---:R-:W-:-:S04]  /*1330*/  IMAD.WIDE.U32 R8, R7, 0x4, R8 ;  /* 0x0000000407087825 */ /* 0x004fc800078e0008 */
[----:B---3--:R-:W-:-:S04]  /*1340*/  IMAD.WIDE.U32 R12, R7, 0x4, R14 ;  /* 0x00000004070c7825 */ /* 0x008fc800078e000e */
[----:B-1----:R-:W-:-:S07]  /*1350*/  VIADD R7, R7, 0x80 ;  /* 0x0000008007077836 */ /* 0x002fce0000000000 */
.L_x_13:
[----:B------:R-:W-:Y:S02]  /*1360*/  IADD3 R22, P1, PT, R12, UR13, RZ ;  /* 0x0000000d0c167c10 */ /* 0x000fe4000ff3e0ff */
[----:B---3--:R-:W-:Y:S02]  /*1370*/  IADD3 R20, P0, PT, R10, UR13, RZ ;  /* 0x0000000d0a147c10 */ /* 0x008fe4000ff1e0ff */
[----:B------:R-:W-:Y:S02]  /*1380*/  IADD3.X R23, PT, PT, R13, UR16, RZ, P1, !PT ;  /* 0x000000100d177c10 */ /* 0x000fe40008ffe4ff */
[----:B------:R-:W-:-:S04]  /*1390*/  IADD3.X R21, PT, PT, R11, UR16, RZ, P0, !PT ;  /* 0x000000100b157c10 */ /* 0x000fc800087fe4ff */
[----:B------:R-:W2:Y:S04]  /*13a0*/  LDG.E R23, desc[UR14][R22.64] ;  /* 0x0000000e16177981 */ /* 0x000ea8000c1e1900 */
[----:B------:R-:W2:Y:S01]  /*13b0*/  LDG.E R20, desc[UR14][R20.64] ;  /* 0x0000000e14147981 */ /* 0x000ea2000c1e1900 */
[----:B------:R-:W-:Y:S01]  /*13c0*/  IADD3 R14, P0, PT, R8, UR13, RZ ;  /* 0x0000000d080e7c10 */ /* 0x000fe2000ff1e0ff */
[----:B------:R-:W-:Y:S01]  /*13d0*/  IMAD.U32 R19, RZ, RZ, UR11 ;  /* 0x0000000bff137e24 */ /* 0x000fe2000f8e00ff */
[----:B------:R-:W-:Y:S02]  /*13e0*/  MOV R18, UR10 ;  /* 0x0000000a00127c02 */ /* 0x000fe40008000f00 */
[----:B------:R-:W-:Y:S02]  /*13f0*/  MOV R16, UR4 ;  /* 0x0000000400107c02 */ /* 0x000fe40008000f00 */
[----:B------:R-:W-:Y:S01]  /*1400*/  MOV R17, UR5 ;  /* 0x0000000500117c02 */ /* 0x000fe20008000f00 */
[----:B------:R-:W-:Y:S01]  /*1410*/  IMAD.WIDE R18, R7, 0x4, R18 ;  /* 0x0000000407127825 */ /* 0x000fe200078e0212 */
[----:B------:R-:W-:-:S03]  /*1420*/  IADD3.X R15, PT, PT, R9, UR16, RZ, P0, !PT ;  /* 0x00000010090f7c10 */ /* 0x000fc600087fe4ff */
[----:B------:R-:W-:-:S04]  /*1430*/  IMAD.WIDE R16, R7, 0x4, R16 ;  /* 0x0000000407107825 */ /* 0x000fc800078e0210 */
[----:B--2---:R-:W-:-:S05]  /*1440*/  FFMA R25, R20, UR17, R23 ;  /* 0x0000001114197c23 */ /* 0x004fca0008000017 */
[----:B------:R0:W-:Y:S04]  /*1450*/  STG.E desc[UR14][R14.64], R25 ;  /* 0x000000190e007986 */ /* 0x0001e8000c10190e */
[----:B------:R-:W2:Y:S04]  /*1460*/  LDG.E R22, desc[UR14][R18.64+-0x600] ;  /* 0xfffa000e12167981 */ /* 0x000ea8000c1e1900 */
[----:B------:R-:W2:Y:S01]  /*1470*/  LDG.E R23, desc[UR14][R16.64+-0x600] ;  /* 0xfffa000e10177981 */ /* 0x000ea2000c1e1900 */
[----:B------:R-:W-:Y:S01]  /*1480*/  MOV R21, UR9 ;  /* 0x0000000900157c02 */ /* 0x000fe20008000f00 */
[----:B------:R-:W-:-:S04]  /*1490*/  IMAD.U32 R20, RZ, RZ, UR8 ;  /* 0x00000008ff147e24 */ /* 0x000fc8000f8e00ff */
[----:B------:R-:W-:-:S04]  /*14a0*/  IMAD.WIDE R20, R7, 0x4, R20 ;  /* 0x0000000407147825 */ /* 0x000fc800078e0214 */
[----:B--2---:R-:W-:-:S05]  /*14b0*/  FFMA R23, R22, UR17, R23 ;  /* 0x0000001116177c23 */ /* 0x004fca0008000017 */
[----:B------:R1:W-:Y:S04]  /*14c0*/  STG.E desc[UR14][R20.64+-0x600], R23 ;  /* 0xfffa001714007986 */ /* 0x0003e8000c10190e */
[----:B------:R-:W2:Y:S04]  /*14d0*/  LDG.E R22, desc[UR14][R18.64+-0x400] ;  /* 0xfffc000e12167981 */ /* 0x000ea8000c1e1900 */
[----:B------:R-:W2:Y:S02]  /*14e0*/  LDG.E R27, desc[UR14][R16.64+-0x400] ;  /* 0xfffc000e101b7981 */ /* 0x000ea4000c1e1900 */
[----:B--2---:R-:W-:-:S05]  /*14f0*/  FFMA R27, R22, UR17, R27 ;  /* 0x00000011161b7c23 */ /* 0x004fca000800001b */
[----:B------:R2:W-:Y:S04]  /*1500*/  STG.E desc[UR14][R20.64+-0x400], R27 ;  /* 0xfffc001b14007986 */ /* 0x0005e8000c10190e */
[----:B0-----:R-:W3:Y:S04]  /*1510*/  LDG.E R14, desc[UR14][R18.64+-0x200] ;  /* 0xfffe000e120e7981 */ /* 0x001ee8000c1e1900 */
[----:B------:R-:W3:Y:S02]  /*1520*/  LDG.E R15, desc[UR14][R16.64+-0x200] ;  /* 0xfffe000e100f7981 */ /* 0x000ee4000c1e1900 */
[----:B---3--:R-:W-:-:S05]  /*1530*/  FFMA R15, R14, UR17, R15 ;  /* 0x000000110e0f7c23 */ /* 0x008fca000800000f */
[----:B------:R0:W-:Y:S04]  /*1540*/  STG.E desc[UR14][R20.64+-0x200], R15 ;  /* 0xfffe000f14007986 */ /* 0x0001e8000c10190e */
[----:B------:R-:W3:Y:S04]  /*1550*/  LDG.E R14, desc[UR14][R18.64] ;  /* 0x0000000e120e7981 */ /* 0x000ee8000c1e1900 */
[----:B------:R-:W3:Y:S02]  /*1560*/  LDG.E R25, desc[UR14][R16.64] ;  /* 0x0000000e10197981 */ /* 0x000ee4000c1e1900 */
[----:B---3--:R-:W-:-:S05]  /*1570*/  FFMA R25, R14, UR17, R25 ;  /* 0x000000110e197c23 */ /* 0x008fca0008000019 */
[----:B------:R3:W-:Y:S04]  /*1580*/  STG.E desc[UR14][R20.64], R25 ;  /* 0x0000001914007986 */ /* 0x0007e8000c10190e */
[----:B------:R-:W4:Y:S04]  /*1590*/  LDG.E R14, desc[UR14][R18.64+0x200] ;  /* 0x0002000e120e7981 */ /* 0x000f28000c1e1900 */
[----:B-1----:R-:W4:Y:S02]  /*15a0*/  LDG.E R23, desc[UR14][R16.64+0x200] ;  /* 0x0002000e10177981 */ /* 0x002f24000c1e1900 */
[----:B----4-:R-:W-:-:S05]  /*15b0*/  FFMA R23, R14, UR17, R23 ;  /* 0x000000110e177c23 */ /* 0x010fca0008000017 */
[----:B------:R3:W-:Y:S04]  /*15c0*/  STG.E desc[UR14][R20.64+0x200], R23 ;  /* 0x0002001714007986 */ /* 0x0007e8000c10190e */
[----:B------:R-:W4:Y:S04]  /*15d0*/  LDG.E R14, desc[UR14][R18.64+0x400] ;  /* 0x0004000e120e7981 */ /* 0x000f28000c1e1900 */
[----:B--2---:R-:W4:Y:S02]  /*15e0*/  LDG.E R27, desc[UR14][R16.64+0x400] ;  /* 0x0004000e101b7981 */ /* 0x004f24000c1e1900 */
[----:B----4-:R-:W-:-:S05]  /*15f0*/  FFMA R27, R14, UR17, R27 ;  /* 0x000000110e1b7c23 */ /* 0x010fca000800001b */
[----:B------:R3:W-:Y:S04]  /*1600*/  STG.E desc[UR14][R20.64+0x400], R27 ;  /* 0x0004001b14007986 */ /* 0x0007e8000c10190e */
[----:B------:R-:W2:Y:S04]  /*1610*/  LDG.E R14, desc[UR14][R18.64+0x600] ;  /* 0x0006000e120e7981 */ /* 0x000ea8000c1e1900 */
[----:B0-----:R-:W2:Y:S01]  /*1620*/  LDG.E R15, desc[UR14][R16.64+0x600] ;  /* 0x0006000e100f7981 */ /* 0x001ea2000c1e1900 */
[----:B------:R-:W-:-:S04]  /*1630*/  IADD3 R6, PT, PT, R6, 0x8, RZ ;  /* 0x0000000806067810 */ /* 0x000fc80007ffe0ff */
[----:B------:R-:W-:Y:S01]  /*1640*/  ISETP.NE.AND P0, PT, R6, RZ, PT ;  /* 0x000000ff0600720c */ /* 0x000fe20003f05270 */
[----:B------:R-:W-:Y:S01]  /*1650*/  UIADD3 UR13, UP0, UPT, UR13, 0x1000, URZ ;  /* 0x000010000d0d7890 */ /* 0x000fe2000ff1e0ff */
[----:B------:R-:W-:-:S03]  /*1660*/  VIADD R7, R7, 0x400 ;  /* 0x0000040007077836 */ /* 0x000fc60000000000 */
[----:B------:R-:W-:Y:S01]  /*1670*/  UIADD3.X UR16, UPT, UPT, URZ, UR16, URZ, UP0, !UPT ;  /* 0x00000010ff107290 */ /* 0x000fe200087fe4ff */
[----:B--2---:R-:W-:-:S05]  /*1680*/  FFMA R15, R14, UR17, R15 ;  /* 0x000000110e0f7c23 */ /* 0x004fca000800000f */
[----:B------:R3:W-:Y:S02]  /*1690*/  STG.E desc[UR14][R20.64+0x600], R15 ;  /* 0x0006000f14007986 */ /* 0x0007e4000c10190e */
[----:B------:R-:W-:Y:S05]  /*16a0*/  @P0 BRA `(.L_x_13) ;  /* 0xfffffffc002c0947 */ /* 0x000fea000383ffff */
.L_x_12:
[----:B------:R-:W0:Y:S02]  /*16b0*/  LDC R14, c[0x0][0x388] ;  /* 0x0000e200ff0e7b82 */ /* 0x000e240000000800 */
[----:B0-----:R-:W-:-:S13]  /*16c0*/  LOP3.LUT P0, R10, R14, 0x7, RZ, 0xc0, !PT ;  /* 0x000000070e0a7812 */ /* 0x001fda000780c0ff */
[----:B------:R-:W-:Y:S05]  /*16d0*/  @!P0 EXIT ;  /* 0x000000000000894d */ /* 0x000fea0003800000 */
[----:B------:R-:W0:Y:S01]  /*16e0*/  LDCU.64 UR4, c[0x0][0x390] ;  /* 0x00007200ff0477ac */ /* 0x000e220008000a00 */
[----:B------:R-:W-:Y:S01]  /*16f0*/  SHF.L.U32 R8, R14, 0x7, RZ ;  /* 0x000000070e087819 */ /* 0x000fe200000006ff */
[----:B---3--:R-:W1:Y:S01]  /*1700*/  S2R R15, SR_TID.X ;  /* 0x00000000000f7919 */ /* 0x008e620000002100 */
[----:B------:R-:W-:Y:S02]  /*1710*/  ISETP.GE.U32.AND P0, PT, R10, 0x4, PT ;  /* 0x000000040a00780c */ /* 0x000fe40003f06070 */
[----:B------:R-:W-:Y:S01]  /*1720*/  SHF.R.S32.HI R6, RZ, 0x1f, R8 ;  /* 0x0000001fff067819 */ /* 0x000fe20000011408 */
[----:B------:R-:W-:Y:S01]  /*1730*/  IMAD.WIDE.U32 R8, R8, UR12, RZ ;  /* 0x0000000c08087c25 */ /* 0x000fe2000f8e00ff */
[----:B------:R-:W-:-:S03]  /*1740*/  LOP3.LUT R18, R14, 0x3, RZ, 0xc0, !PT ;  /* 0x000000030e127812 */ /* 0x000fc600078ec0ff */
[----:B------:R-:W-:Y:S01]  /*1750*/  IMAD R7, R6, UR12, RZ ;  /* 0x0000000c06077c24 */ /* 0x000fe2000f8e02ff */
[----:B------:R-:W-:Y:S02]  /*1760*/  SHF.L.U32 R6, R8, 0x2, RZ ;  /* 0x0000000208067819 */ /* 0x000fe400000006ff */
[----:B------:R-:W-:Y:S01]  /*1770*/  ISETP.NE.AND P1, PT, R18, RZ, PT ;  /* 0x000000ff1200720c */ /* 0x000fe20003f25270 */
[----:B------:R-:W-:Y:S01]  /*1780*/  IMAD.IADD R7, R9, 0x1, R7 ;  /* 0x0000000109077824 */ /* 0x000fe200078e0207 */
[----:B0-----:R-:W-:-:S04]  /*1790*/  IADD3 R6, P2, PT, R6, UR4, RZ ;  /* 0x0000000406067c10 */ /* 0x001fc8000ff5e0ff */
[----:B------:R-:W-:-:S04]  /*17a0*/  SHF.L.U64.HI R7, R8, 0x2, R7 ;  /* 0x0000000208077819 */ /* 0x000fc80000010207 */
[----:B------:R-:W-:Y:S01]  /*17b0*/  IADD3.X R7, PT, PT, R7, UR5, RZ, P2, !PT ;  /* 0x0000000507077c10 */ /* 0x000fe200097fe4ff */
[----:B------:R-:W-:Y:S06]  /*17c0*/  @!P0 BRA `(.L_x_14) ;  /* 0x0000000000588947 */ /* 0x000fec0003800000 */
[----:B-1----:R-:W-:Y:S01]  /*17d0*/  LEA R13, R0, R15, 0x7 ;  /* 0x0000000f000d7211 */ /* 0x002fe200078e38ff */
[----:B------:R-:W0:Y:S04]  /*17e0*/  LDCU UR4, c[0x0][0x38c] ;  /* 0x00007180ff0477ac */ /* 0x000e280008000800 */
[----:B------:R-:W-:-:S04]  /*17f0*/  IMAD.WIDE R10, R13, 0x4, R4 ;  /* 0x000000040d0a7825 */ /* 0x000fc800078e0204 */
[C---:B------:R-:W-:Y:S01]  /*1800*/  IMAD.WIDE R8, R13.reuse, 0x4, R2 ;  /* 0x000000040d087825 */ /* 0x040fe200078e0202 */
[----:B------:R-:W0:Y:S04]  /*1810*/  LDG.E R16, desc[UR14][R10.64] ;  /* 0x0000000e0a107981 */ /* 0x000e28000c1e1900 */
[----:B------:R-:W0:Y:S01]  /*1820*/  LDG.E R17, desc[UR14][R8.64] ;  /* 0x0000000e08117981 */ /* 0x000e22000c1e1900 */
[----:B------:R-:W-:-:S04]  /*1830*/  IMAD.WIDE R12, R13, 0x4, R6 ;  /* 0x000000040d0c7825 */ /* 0x000fc800078e0206 */
[----:B0-----:R-:W-:-:S05]  /*1840*/  FFMA R17, R16, UR4, R17 ;  /* 0x0000000410117c23 */ /* 0x001fca0008000011 */
[----:B------:R0:W-:Y:S04]  /*1850*/  STG.E desc[UR14][R12.64], R17 ;  /* 0x000000110c007986 */ /* 0x0001e8000c10190e */
[----:B------:R-:W2:Y:S04]  /*1860*/  LDG.E R16, desc[UR14][R10.64+0x200] ;  /* 0x0002000e0a107981 */ /* 0x000ea8000c1e1900 */
[----:B------:R-:W2:Y:S02]  /*1870*/  LDG.E R19, desc[UR14][R8.64+0x200] ;  /* 0x0002000e08137981 */ /* 0x000ea4000c1e1900 */
[----:B--2---:R-:W-:-:S05]  /*1880*/  FFMA R19, R16, UR4, R19 ;  /* 0x0000000410137c23 */ /* 0x004fca0008000013 */
[----:B------:R0:W-:Y:S04]  /*1890*/  STG.E desc[UR14][R12.64+0x200], R19 ;  /* 0x000200130c007986 */ /* 0x0001e8000c10190e */
[----:B------:R-:W2:Y:S04]  /*18a0*/  LDG.E R16, desc[UR14][R10.64+0x400] ;  /* 0x0004000e0a107981 */ /* 0x000ea8000c1e1900 */
[----:B------:R-:W2:Y:S02]  /*18b0*/  LDG.E R21, desc[UR14][R8.64+0x400] ;  /* 0x0004000e08157981 */ /* 0x000ea4000c1e1900 */
[----:B--2---:R-:W-:-:S05]  /*18c0*/  FFMA R21, R16, UR4, R21 ;  /* 0x0000000410157c23 */ /* 0x004fca0008000015 */
[----:B------:R0:W-:Y:S04]  /*18d0*/  STG.E desc[UR14][R12.64+0x400], R21 ;  /* 0x000400150c007986 */ /* 0x0001e8000c10190e */
[----:B------:R-:W2:Y:S04]  /*18e0*/  LDG.E R16, desc[UR14][R10.64+0x600] ;  /* 0x0006000e0a107981 */ /* 0x000ea8000c1e1900 */
[----:B------:R-:W2:Y:S01]  /*18f0*/  LDG.E R23, desc[UR14][R8.64+0x600] ;  /* 0x0006000e08177981 */ /* 0x000ea2000c1e1900 */
[----:B------:R-:W-:Y:S01]  /*1900*/  IADD3 R0, PT, PT, R0, 0x4, RZ ;  /* 0x0000000400007810 */ /* 0x000fe20007ffe0ff */
[----:B--2---:R-:W-:-:S05]  /*1910*/  FFMA R23, R16, UR4, R23 ;  /* 0x0000000410177c23 */ /* 0x004fca0008000017 */
[----:B------:R0:W-:Y:S02]  /*1920*/  STG.E desc[UR14][R12.64+0x600], R23 ;  /* 0x000600170c007986 */ /* 0x0001e4000c10190e */
.L_x_14:
[----:B------:R-:W-:Y:S05]  /*1930*/  @!P1 EXIT ;  /* 0x000000000000994d */ /* 0x000fea0003800000 */
[----:B------:R-:W-:Y:S02]  /*1940*/  ISETP.NE.AND P0, PT, R18, 0x1, PT ;  /* 0x000000011200780c */ /* 0x000fe40003f05270 */
[----:B------:R-:W-:-:S04]  /*1950*/  LOP3.LUT R14, R14, 0x1, RZ, 0xc0, !PT ;  /* 0x000000010e0e7812 */ /* 0x000fc800078ec0ff */
[----:B------:R-:W-:-:S07]  /*1960*/  ISETP.NE.U32.AND P1, PT, R14, 0x1, PT ;  /* 0x000000010e00780c */ /* 0x000fce0003f25070 */
[----:B------:R-:W-:Y:S06]  /*1970*/  @!P0 BRA `(.L_x_15) ;  /* 0x0000000000388947 */ /* 0x000fec0003800000 */
[----:B01----:R-:W-:Y:S01]  /*1980*/  IMAD R13, R0, 0x80, R15 ;  /* 0x00000080000d7824 */ /* 0x003fe200078e020f */
[----:B------:R-:W0:Y:S03]  /*1990*/  LDCU UR4, c[0x0][0x38c] ;  /* 0x00007180ff0477ac */ /* 0x000e260008000800 */
[----:B------:R-:W-:-:S04]  /*19a0*/  IMAD.WIDE R8, R13, 0x4, R4 ;  /* 0x000000040d087825 */ /* 0x000fc800078e0204 */
[C---:B------:R-:W-:Y:S01]  /*19b0*/  IMAD.WIDE R10, R13.reuse, 0x4, R2 ;  /* 0x000000040d0a7825 */ /* 0x040fe200078e0202 */
[----:B------:R-:W0:Y:S04]  /*19c0*/  LDG.E R14, desc[UR14][R8.64] ;  /* 0x0000000e080e7981 */ /* 0x000e28000c1e1900 */
[----:B------:R-:W0:Y:S01]  /*19d0*/  LDG.E R17, desc[UR14][R10.64] ;  /* 0x0000000e0a117981 */ /* 0x000e22000c1e1900 */
[----:B------:R-:W-:-:S04]  /*19e0*/  IMAD.WIDE R12, R13, 0x4, R6 ;  /* 0x000000040d0c7825 */ /* 0x000fc800078e0206 */
[----:B0-----:R-:W-:-:S05]  /*19f0*/  FFMA R17, R14, UR4, R17 ;  /* 0x000000040e117c23 */ /* 0x001fca0008000011 */
[----:B------:R2:W-:Y:S04]  /*1a00*/  STG.E desc[UR14][R12.64], R17 ;  /* 0x000000110c007986 */ /* 0x0005e8000c10190e */
[----:B------:R-:W3:Y:S04]  /*1a10*/  LDG.E R14, desc[UR14][R8.64+0x200] ;  /* 0x0002000e080e7981 */ /* 0x000ee8000c1e1900 */
[----:B------:R-:W3:Y:S01]  /*1a20*/  LDG.E R19, desc[UR14][R10.64+0x200] ;  /* 0x0002000e0a137981 */ /* 0x000ee2000c1e1900 */
[----:B------:R-:W-:Y:S01]  /*1a30*/  IADD3 R0, PT, PT, R0, 0x2, RZ ;  /* 0x0000000200007810 */ /* 0x000fe20007ffe0ff */
[----:B---3--:R-:W-:-:S05]  /*1a40*/  FFMA R19, R14, UR4, R19 ;  /* 0x000000040e137c23 */ /* 0x008fca0008000013 */
[----:B------:R2:W-:Y:S02]  /*1a50*/  STG.E desc[UR14][R12.64+0x200], R19 ;  /* 0x000200130c007986 */ /* 0x0005e4000c10190e */
.L_x_15:
[----:B------:R-:W-:Y:S05]  /*1a60*/  @P1 EXIT ;  /* 0x000000000000194d */ /* 0x000fea0003800000 */
[----:B-1----:R-:W-:Y:S01]  /*1a70*/  LEA R15, R0, R15, 0x7 ;  /* 0x0000000f000f7211 */ /* 0x002fe200078e38ff */
[----:B------:R-:W1:Y:S04]  /*1a80*/  LDCU UR4, c[0x0][0x38c] ;  /* 0x00007180ff0477ac */ /* 0x000e680008000800 */
[----:B------:R-:W-:-:S04]  /*1a90*/  IMAD.WIDE R4, R15, 0x4, R4 ;  /* 0x000000040f047825 */ /* 0x000fc800078e0204 */
[C---:B------:R-:W-:Y:S02]  /*1aa0*/  IMAD.WIDE R2, R15.reuse, 0x4, R2 ;  /* 0x000000040f027825 */ /* 0x040fe400078e0202 */
[----:B------:R-:W1:Y:S04]  /*1ab0*/  LDG.E R4, desc[UR14][R4.64] ;  /* 0x0000000e04047981 */ /* 0x000e68000c1e1900 */
[----:B------:R-:W1:Y:S01]  /*1ac0*/  LDG.E R3, desc[UR14][R2.64] ;  /* 0x0000000e02037981 */ /* 0x000e62000c1e1900 */
[----:B------:R-:W-:-:S04]  /*1ad0*/  IMAD.WIDE R6, R15, 0x4, R6 ;  /* 0x000000040f067825 */ /* 0x000fc800078e0206 */
[----:B-1----:R-:W-:-:S05]  /*1ae0*/  FFMA R9, R4, UR4, R3 ;  /* 0x0000000404097c23 */ /* 0x002fca0008000003 */
[----:B------:R-:W-:Y:S01]  /*1af0*/  STG.E desc[UR14][R6.64], R9 ;  /* 0x0000000906007986 */ /* 0x000fe2000c10190e */
[----:B------:R-:W-:Y:S05]  /*1b00*/  EXIT ;  /* 0x000000000000794d */ /* 0x000fea0003800000 */
.L_x_16:
[----:B------:R-:W-:-:S00]  /*1b10*/  BRA `(.L_x_16) ;  /* 0xfffffffc00fc7947 */ /* 0x000fc0000383ffff */
[----:B------:R-:W-:-:S00]  /*1b20*/  NOP ;  /* 0x0000000000007918 */ /* 0x000fc00000000000 */
        /* <DEDUP_REMOVED lines=13> */
.L_x_37:


//--------------------- .text._ZN3cub18CUB_300001_SM_10006detail9transform16transform_kernelINS2_10policy_hubILb1EN4cuda3std3__45tupleIJN6thrust24THRUST_300001_SM_1000_NS6detail15normal_iteratorINSA_10device_ptrIfEEEESF_EEEE10policy1000Ei13saxpy_functorSF_JPfSK_EEEvT0_iT1_T2_DpNS2_10kernel_argIT3_EE --------------------------
	.section	.text._ZN3cub18CUB_300001_SM_10006detail9transform16transform_kernelINS2_10policy_hubILb1EN4cuda3std3__45tupleIJN6thrust24THRUST_300001_SM_1000_NS6detail15normal_iteratorINSA_10device_ptrIfEEEESF_EEEE10policy1000Ei13saxpy_functorSF_JPfSK_EEEvT0_iT1_T2_DpNS2_10kernel_argIT3_EE,"ax",@progbits
	.align	128
        .global         _ZN3cub18CUB_300001_SM_10006detail9transform16transform_kernelINS2_10policy_hubILb1EN4cuda3std3__45tupleIJN6thrust24THRUST_300001_SM_1000_NS6detail15normal_iteratorINSA_10device_ptrIfEEEESF_EEEE10policy1000Ei13saxpy_functorSF_JPfSK_EEEvT0_iT1_T2_DpNS2_10kernel_argIT3_EE
        .type           _ZN3cub18CUB_300001_SM_10006detail9transform16transform_kernelINS2_10policy_hubILb1EN4cuda3std3__45tupleIJN6thrust24THRUST_300001_SM_1000_NS6detail15normal_iteratorINSA_10device_ptrIfEEEESF_EEEE10policy1000Ei13saxpy_functorSF_JPfSK_EEEvT0_iT1_T2_DpNS2_10kernel_argIT3_EE,@function
        .size           _ZN3cub18CUB_300001_SM_10006detail9transform16transform_kernelINS2_10policy_hubILb1EN4cuda3std3__45tupleIJN6thrust24THRUST_300001_SM_1000_NS6detail15normal_iteratorINSA_10device_ptrIfEEEESF_EEEE10policy1000Ei13saxpy_functorSF_JPfSK_EEEvT0_iT1_T2_DpNS2_10kernel_argIT3_EE,(.L_x_38 - _ZN3cub18CUB_300001_SM_10006detail9transform16transform_kernelINS2_10policy_hubILb1EN4cuda3std3__45tupleIJN6thrust24THRUST_300001_SM_1000_NS6detail15normal_iteratorINSA_10device_ptrIfEEEESF_EEEE10policy1000Ei13saxpy_functorSF_JPfSK_EEEvT0_iT1_T2_DpNS2_10kernel_argIT3_EE)
        .other          _ZN3cub18CUB_300001_SM_10006detail9transform16transform_kernelINS2_10policy_hubILb1EN4cuda3std3__45tupleIJN6thrust24THRUST_300001_SM_1000_NS6detail15normal_iteratorINSA_10device_ptrIfEEEESF_EEEE10policy1000Ei13saxpy_functorSF_JPfSK_EEEvT0_iT1_T2_DpNS2_10kernel_argIT3_EE,@"STO_CUDA_ENTRY STV_DEFAULT"
_ZN3cub18CUB_300001_SM_10006detail9transform16transform_kernelINS2_10policy_hubILb1EN4cuda3std3__45tupleIJN6thrust24THRUST_300001_SM_1000_NS6detail15normal_iteratorINSA_10device_ptrIfEEEESF_EEEE10policy1000Ei13saxpy_functorSF_JPfSK_EEEvT0_iT1_T2_DpNS2_10kernel_argIT3_EE:
.text._ZN3cub18CUB_300001_SM_10006detail9transform16transform_kernelINS2_10policy_hubILb1EN4cuda3std3__45tupleIJN6thrust24THRUST_300001_SM_1000_NS6detail15normal_iteratorINSA_10device_ptrIfEEEESF_EEEE10policy1000Ei13saxpy_functorSF_JPfSK_EEEvT0_iT1_T2_DpNS2_10kernel_argIT3_EE:
[----:B------:R-:W-:Y:S08]  /*0000*/  LDC R1, c[0x0][0x37c] ;  /* 0x0000df00ff017b82 */ /* 0x000ff00000000800 */
[----:B------:R-:W0:Y:S01]  /*0010*/  S2UR UR18, SR_CTAID.X ;  /* 0x00000000001279c3 */ /* 0x000e220000002500 */
[----:B------:R-:W1:Y:S01]  /*0020*/  LDCU.64 UR12, c[0x0][0x380] ;  /* 0x00007000ff0c77ac */ /* 0x000e620008000a00 */
[----:B------:R-:W2:Y:S01]  /*0030*/  S2R R0, SR_TID.X ;  /* 0x0000000000007919 */ /* 0x000ea20000002100 */
[----:B------:R-:W-:Y:S01]  /*0040*/  BSSY.RECONVERGENT B0, `(.L_x_17) ;  /* 0x0000020000007945 */ /* 0x000fe20003800200 */
[----:B-1----:R-:W-:-:S04]  /*0050*/  USHF.L.U32 UR11, UR13, 0x7, URZ ;  /* 0x000000070d0b7899 */ /* 0x002fc800080006ff */
[----:B0-----:R-:W-:-:S04]  /*0060*/  UIMAD UR8, UR11, UR18, URZ ;  /* 0x000000120b0872a4 */ /* 0x001fc8000f8e02ff */
[----:B------:R-:W-:-:S04]  /*0070*/  UIADD3 UR10, UPT, UPT, -UR8, UR12, URZ ;  /* 0x0000000c080a7290 */ /* 0x000fc8000fffe1ff */
[----:B------:R-:W-:Y:S01]  /*0080*/  UISETP.LT.AND UP0, UPT, UR11, UR10, UPT ;  /* 0x0000000a0b00728c */ /* 0x000fe2000bf01270 */
[----:B--2---:R-:W-:-:S03]  /*0090*/  SHF.L.U32 R4, R0, 0x7, RZ ;  /* 0x0000000700047819 */ /* 0x004fc600000006ff */
[----:B------:R-:W-:-:S04]  /*00a0*/  USEL UR12, UR11, UR10, UP0 ;  /* 0x0000000a0b0c7287 */ /* 0x000fc80008000000 */
[----:B------:R-:W-:-:S06]  /*00b0*/  USHF.L.U32 UR4, UR12, 0x2, URZ ;  /* 0x000000020c047899 */ /* 0x000fcc00080006ff */
[----:B------:R-:W-:-:S13]  /*00c0*/  ISETP.GE.AND P0, PT, R4, UR4, PT ;  /* 0x0000000404007c0c */ /* 0x000fda000bf06270 */
[----:B------:R-:W-:Y:S05]  /*00d0*/  @P0 BRA `(.L_x_18) ;  /* 0x0000000000580947 */ /* 0x000fea0003800000 */
[----:B------:R-:W0:Y:S01]  /*00e0*/  LDC.64 R2, c[0x0][0x398] ;  /* 0x0000e600ff027b82 */ /* 0x000e220000000a00 */
[----:B------:R-:W-:Y:S01]  /*00f0*/  MOV R7, UR8 ;  /* 0x0000000800077c02 */ /* 0x000fe20008000f00 */
[----:B------:R-:W-:Y:S01]  /*0100*/  BSSY.RECONVERGENT B1, `(.L_x_19) ;  /* 0x000000a000017945 */ /* 0x000fe20003800200 */
[----:B------:R-:W-:Y:S02]  /*0110*/  IMAD.MOV.U32 R5, RZ, RZ, R4 ;  /* 0x000000ffff057224 */ /* 0x000fe400078e0004 */
[----:B0-----:R-:W-:-:S04]  /*0120*/  IMAD.WIDE.U32 R2, R0, 0x80, R2 ;  /* 0x0000008000027825 */ /* 0x001fc800078e0002 */
[----:B------:R-:W-:-:S07]  /*0130*/  IMAD.WIDE R2, R7, 0x4, R2 ;  /* 0x0000000407027825 */ /* 0x000fce00078e0202 */
.L_x_20:
[----:B------:R-:W-:Y:S01]  /*0140*/  IADD3 R5, PT, PT, R5, 0x4000, RZ ;  /* 0x0000400005057810 */ /* 0x000fe20007ffe0ff */
[----:B------:R0:W-:Y:S03]  /*0150*/  CCTL.E.PF2 [R2] ;  /* 0x000000000200798f */ /* 0x0001e60000800100 */
[----:B------:R-:W-:Y:S02]  /*0160*/  ISETP.GE.AND P0, PT, R5, UR4, PT ;  /* 0x0000000405007c0c */ /* 0x000fe4000bf06270 */
[----:B0-----:R-:W-:-:S04]  /*0170*/  IADD3 R2, P1, PT, R2, 0x4000, RZ ;  /* 0x0000400002027810 */ /* 0x001fc80007f3e0ff */
[----:B------:R-:W-:-:S07]  /*0180*/  IADD3.X R3, PT, PT, RZ, R3, RZ, P1, !PT ;  /* 0x00000003ff037210 */ /* 0x000fce0000ffe4ff */
[----:B------:R-:W-:Y:S05]  /*0190*/  @!P0 BRA `(.L_x_20) ;  /* 0xfffffffc00e88947 */ /* 0x000fea000383ffff */
[----:B------:R-:W-:Y:S05]  /*01a0*/  BSYNC.RECONVERGENT B1 ;  /* 0x0000000000017941 */ /* 0x000fea0003800200 */
.L_x_19:
[----:B------:R-:W0:Y:S02]  /*01b0*/  LDC.64 R2, c[0x0][0x3a8] ;  /* 0x0000ea00ff027b82 */ /* 0x000e240000000a00 */
[----:B0-----:R-:W-:-:S04]  /*01c0*/  IMAD.WIDE.U32 R2, R0, 0x80, R2 ;  /* 0x0000008000027825 */ /* 0x001fc800078e0002 */
[----:B------:R-:W-:-:S07]  /*01d0*/  IMAD.WIDE R2, R7, 0x4, R2 ;  /* 0x0000000407027825 */ /* 0x000fce00078e0202 */
.L_x_21:
[----:B------:R-:W-:Y:S01]  /*01e0*/  VIADD R4, R4, 0x4000 ;  /* 0x0000400004047836 */ /* 0x000fe20000000000 */
[----:B------:R0:W-:Y:S04]  /*01f0*/  CCTL.E.PF2 [R2] ;  /* 0x000000000200798f */ /* 0x0001e80000800100 */
[----:B------:R-:W-:Y:S02]  /*0200*/  ISETP.GE.AND P0, PT, R4, UR4, PT ;  /* 0x0000000404007c0c */ /* 0x000fe4000bf06270 */
[----:B0-----:R-:W-:-:S04]  /*0210*/  IADD3 R2, P1, PT, R2, 0x4000, RZ ;  /* 0x0000400002027810 */ /* 0x001fc80007f3e0ff */
[----:B------:R-:W-:-:S07]  /*0220*/  IADD3.X R3, PT, PT, RZ, R3, RZ, P1, !PT ;  /* 0x00000003ff037210 */ /* 0x000fce0000ffe4ff */
[----:B------:R-:W-:Y:S05]  /*0230*/  @!P0 BRA `(.L_x_21) ;  /* 0xfffffffc00e88947 */ /* 0x000fea000383ffff */
.L_x_18:
[----:B------:R-:W-:Y:S05]  /*0240*/  BSYNC.RECONVERGENT B0 ;  /* 0x0000000000007941 */ /* 0x000fea0003800200 */
.L_x_17:
[----:B------:R-:W0:Y:S01]  /*0250*/  LDCU.128 UR4, c[0x0][0x390] ;  /* 0x00007200ff0477ac */ /* 0x000e220008000c00 */
[----:B------:R-:W-:Y:S01]  /*0260*/  UIMAD.WIDE UR8, UR8, 0x4, URZ ;  /* 0x00000004080878a5 */ /* 0x000fe2000f8e02ff */
[----:B------:R-:W1:Y:S01]  /*0270*/  LDCU.64 UR20, c[0x0][0x358] ;  /* 0x00006b00ff1477ac */ /* 0x000e620008000a00 */
[----:B------:R-:W2:Y:S02]  /*0280*/  LDCU.64 UR14, c[0x0][0x3a8] ;  /* 0x00007500ff0e77ac */ /* 0x000ea40008000a00 */
[----:B0-----:R-:W-:-:S04]  /*0290*/  UIADD3 UR16, UP0, UPT, UR8, UR4, URZ ;  /* 0x0000000408107290 */ /* 0x001fc8000ff1e0ff */
[----:B------:R-:W-:Y:S02]  /*02a0*/  UIADD3.X UR17, UPT, UPT, UR9, UR5, URZ, UP0, !UPT ;  /* 0x0000000509117290 */ /* 0x000fe400087fe4ff */
[----:B------:R-:W-:-:S09]  /*02b0*/  UISETP.GT.AND UP0, UPT, UR11, UR10, UPT ;  /* 0x0000000a0b00728c */ /* 0x000fd2000bf04270 */
[----:B-12---:R-:W-:Y:S05]  /*02c0*/  BRA.U UP0, `(.L_x_22) ;  /* 0x0000000900647547 */ /* 0x006fea000b800000 */
[----:B------:R-:W-:-:S06]  /*02d0*/  UISETP.GE.AND UP0, UPT, UR13, 0x1, UPT ;  /* 0x000000010d00788c */ /* 0x000fcc000bf06270 */
[----:B------:R-:W-:-:S13]  /*02e0*/  PLOP3.LUT P0, PT, PT, PT, UP0, 0x80, 0x8 ;  /* 0x000000000008781c */ /* 0x000fda0003f0f008 */
[----:B------:R-:W-:Y:S05]  /*02f0*/  @!P0 EXIT ;  /* 0x000000000000894d */ /* 0x000fea0003800000 */
[----:B------:R-:W-:Y:S01]  /*0300*/  UISETP.GE.U32.AND UP0, UPT, UR13, 0x8, UPT ;  /* 0x000000080d00788c */ /* 0x000fe2000bf06070 */
[----:B------:R-:W-:-:S08]  /*0310*/  HFMA2 R10, -RZ, RZ, 0, 0 ;  /* 0x00000000ff0a7431 */ /* 0x000fd000000001ff */
[----:B------:R-:W-:Y:S05]  /*0320*/  BRA.U !UP0, `(.L_x_23) ;  /* 0x00000005082c7547 */ /* 0x000fea000b800000 */
[----:B------:R-:W0:Y:S01]  /*0330*/  LDC.64 R2, c[0x0][0x390] ;  /* 0x0000e400ff027b82 */ /* 0x000e220000000a00 */
[----:B------:R-:W-:Y:S01]  /*0340*/  UMOV UR10, UR8 ;  /* 0x00000008000a7c82 */ /* 0x000fe20008000000 */
[----:B------:R-:W-:Y:S01]  /*0350*/  UMOV UR11, UR9 ;  /* 0x00000009000b7c82 */ /* 0x000fe20008000000 */
[----:B------:R-:W-:Y:S02]  /*0360*/  UIADD3 UR9, UP2, UPT, UR10, 0x600, URZ ;  /* 0x000006000a097890 */ /* 0x000fe4000ff5e0ff */
[----:B------:R-:W-:Y:S02]  /*0370*/  ULOP3.LUT UR8, UR13, 0x7ffffff8, URZ, 0xc0, !UPT ;  /* 0x7ffffff80d087892 */ /* 0x000fe4000f8ec0ff */
[----:B------:R-:W-:Y:S01]  /*0380*/  UIADD3 UR12, UP0, UPT, UR9, UR4, URZ ;  /* 0x00000004090c7290 */ /* 0x000fe2000ff1e0ff */
[----:B------:R-:W1:Y:S01]  /*0390*/  LDC.64 R4, c[0x0][0x398] ;  /* 0x0000e600ff047b82 */ /* 0x000e620000000a00 */
[----:B------:R-:W-:Y:S02]  /*03a0*/  UIADD3.X UR4, UPT, UPT, URZ, UR11, URZ, UP2, !UPT ;  /* 0x0000000bff047290 */ /* 0x000fe400097fe4ff */
[----:B------:R-:W-:-:S02]  /*03b0*/  UIADD3 UR6, UP1, UPT, UR9, UR6, URZ ;  /* 0x0000000609067290 */ /* 0x000fc4000ff3e0ff */
[----:B------:R-:W-:Y:S01]  /*03c0*/  UIADD3 UR14, UP2, UPT, UR9, UR14, URZ ;  /* 0x0000000e090e7290 */ /* 0x000fe2000ff5e0ff */
[----:B------:R-:W2:Y:S02]  /*03d0*/  LDCU UR19, c[0x0][0x388] ;  /* 0x00007100ff1377ac */ /* 0x000ea40008000800 */
[----:B------:R-:W3:Y:S01]  /*03e0*/  LDC.64 R6, c[0x0][0x3a8] ;  /* 0x0000ea00ff067b82 */ /* 0x000ee20000000a00 */
[----:B------:R-:W-:Y:S02]  /*03f0*/  UIADD3.X UR7, UPT, UPT, UR4, UR7, URZ, UP1, !UPT ;  /* 0x0000000704077290 */ /* 0x000fe40008ffe4ff */
[----:B------:R-:W-:Y:S02]  /*0400*/  UIADD3.X UR5, UPT, UPT, UR4, UR5, URZ, UP0, !UPT ;  /* 0x0000000504057290 */ /* 0x000fe400087fe4ff */
[----:B------:R-:W-:Y:S01]  /*0410*/  UIADD3.X UR15, UPT, UPT, UR4, UR15, URZ, UP2, !UPT ;  /* 0x0000000f040f7290 */ /* 0x000fe200097fe4ff */
[----:B0-----:R-:W-:Y:S01]  /*0420*/  IMAD.WIDE.U32 R2, R0, 0x4, R2 ;  /* 0x0000000400027825 */ /* 0x001fe200078e0002 */
[----:B------:R-:W-:-:S03]  /*0430*/  UIADD3 UR8, UPT, UPT, -UR8, URZ, URZ ;  /* 0x000000ff08087290 */ /* 0x000fc6000fffe1ff */
[----:B-1----:R-:W-:-:S04]  /*0440*/  IMAD.WIDE.U32 R4, R0, 0x4, R4 ;  /* 0x0000000400047825 */ /* 0x002fc800078e0004 */
[----:B---3--:R-:W-:-:S04]  /*0450*/  IMAD.WIDE.U32 R6, R0, 0x4, R6 ;  /* 0x0000000400067825 */ /* 0x008fc800078e0006 */
[----:B--2---:R-:W-:-:S07]  /*0460*/  VIADD R0, R0, 0x80 ;  /* 0x0000008000007836 */ /* 0x004fce0000000000 */
.L_x_24:
        /* <DEDUP_REMOVED lines=10> */
[----:B------:R-:W-:-:S02]  /*0510*/  MOV R11, UR15 ;  /* 0x0000000f000b7c02 */ /* 0x000fc40008000f00 */
[----:B------:R-:W-:Y:S01]  /*0520*/  IADD3.X R17, PT, PT, R3, UR11, RZ, P0, !PT ;  /* 0x0000000b03117c10 */ /* 0x000fe200087fe4ff */
[----:B------:R-:W-:-:S04]  /*0530*/  IMAD.WIDE R8, R0, 0x4, R8 ;  /* 0x0000000400087825 */ /* 0x000fc800078e0208 */
        /* <DEDUP_REMOVED lines=14> */
[----:B------:R-:W3:Y:S04]  /*0620*/  LDG.E R14, desc[UR20][R8.64+-0x200] ;  /* 0xfffe0014080e7981 */ /* 0x000ee8000c1e1900 */
[----:B0-----:R-:W3:Y:S02]  /*0630*/  LDG.E R17, desc[UR20][R10.64+-0x200] ;  /* 0xfffe00140a117981 */ /* 0x001ee4000c1e1900 */
        /* <DEDUP_REMOVED lines=16> */
[----:B------:R-:W-:Y:S02]  /*0740*/  UIADD3 UR10, UP0, UPT, UR10, 0x1000, URZ ;  /* 0x000010000a0a7890 */ /* 0x000fe4000ff1e0ff */
[----:B------:R-:W-:-:S02]  /*0750*/  UIADD3 UR8, UPT, UPT, UR8, 0x8, URZ ;  /* 0x0000000808087890 */ /* 0x000fc4000fffe0ff */
[----:B------:R-:W-:Y:S02]  /*0760*/  UIADD3.X UR11, UPT, UPT, URZ, UR11, URZ, UP0, !UPT ;  /* 0x0000000bff0b7290 */ /* 0x000fe400087fe4ff */
[----:B------:R-:W-:Y:S01]  /*0770*/  UISETP.NE.AND UP0, UPT, UR8, URZ, UPT ;  /* 0x000000ff0800728c */ /* 0x000fe2000bf05270 */
[----:B------:R-:W-:Y:S01]  /*0780*/  IADD3 R0, PT, PT, R0, 0x400, RZ ;  /* 0x0000040000007810 */ /* 0x000fe20007ffe0ff */
[----:B--2---:R-:W-:-:S05]  /*0790*/  FFMA R17, R14, UR19, R17 ;  /* 0x000000130e117c23 */ /* 0x004fca0008000011 */
[----:B------:R3:W-:Y:S02]  /*07a0*/  STG.E desc[UR20][R12.64+0x600], R17 ;  /* 0x000600110c007986 */ /* 0x0007e4000c101914 */
[----:B------:R-:W-:Y:S05]  /*07b0*/  BRA.U UP0, `(.L_x_24) ;  /* 0xfffffffd002c7547 */ /* 0x000fea000b83ffff */
[----:B------:R-:W0:Y:S02]  /*07c0*/  LDC R10, c[0x0][0x384] ;  /* 0x0000e100ff0a7b82 */ /* 0x000e240000000800 */
[----:B0-----:R-:W-:-:S07]  /*07d0*/  LOP3.LUT R10, R10, 0x7ffffff8, RZ, 0xc0, !PT ;  /* 0x7ffffff80a0a7812 */ /* 0x001fce00078ec0ff */
.L_x_23:
[----:B------:R-:W0:Y:S02]  /*07e0*/  LDC R0, c[0x0][0x384] ;  /* 0x0000e100ff007b82 */ /* 0x000e240000000800 */
[----:B0-----:R-:W-:-:S13]  /*07f0*/  LOP3.LUT P0, R3, R0, 0x7, RZ, 0xc0, !PT ;  /* 0x0000000700037812 */ /* 0x001fda000780c0ff */
[----:B------:R-:W-:Y:S05]  /*0800*/  @!P0 EXIT ;  /* 0x000000000000894d */ /* 0x000fea0003800000 */
[----:B------:R-:W0:Y:S01]  /*0810*/  LDCU.64 UR4, c[0x0][0x3a8] ;  /* 0x00007500ff0477ac */ /* 0x000e220008000a00 */
[C---:B------:R-:W-:Y:S01]  /*0820*/  SHF.L.U32 R2, R0.reuse, 0x7, RZ ;  /* 0x0000000700027819 */ /* 0x040fe200000006ff */
[----:B------:R-:W1:Y:S01]  /*0830*/  S2R R11, SR_TID.X ;  /* 0x00000000000b7919 */ /* 0x000e620000002100 */
[----:B------:R-:W-:Y:S01]  /*0840*/  ISETP.GE.U32.AND P0, PT, R3, 0x4, PT ;  /* 0x000000040300780c */ /* 0x000fe20003f06070 */
[----:B------:R-:W2:Y:S01]  /*0850*/  LDCU.64 UR6, c[0x0][0x398] ;  /* 0x00007300ff0677ac */ /* 0x000ea20008000a00 */
[----:B------:R-:W-:Y:S01]  /*0860*/  LOP3.LUT R16, R0, 0x3, RZ, 0xc0, !PT ;  /* 0x0000000300107812 */ /* 0x000fe200078ec0ff */
[----:B------:R-:W-:-:S03]  /*0870*/  IMAD R2, R2, UR18, RZ ;  /* 0x0000001202027c24 */ /* 0x000fc6000f8e02ff */
[----:B------:R-:W-:Y:S01]  /*0880*/  ISETP.NE.AND P1, PT, R16, RZ, PT ;  /* 0x000000ff1000720c */ /* 0x000fe20003f25270 */
[----:B------:R-:W-:-:S03]  /*0890*/  IMAD.WIDE R4, R2, 0x4, RZ ;  /* 0x0000000402047825 */ /* 0x000fc600078e02ff */
[C---:B0-----:R-:W-:Y:S02]  /*08a0*/  IADD3 R2, P2, PT, R4.reuse, UR4, RZ ;  /* 0x0000000404027c10 */ /* 0x041fe4000ff5e0ff */
[----:B--2---:R-:W-:Y:S02]  /*08b0*/  IADD3 R4, P3, PT, R4, UR6, RZ ;  /* 0x0000000604047c10 */ /* 0x004fe4000ff7e0ff */
[C---:B------:R-:W-:Y:S02]  /*08c0*/  IADD3.X R3, PT, PT, R5.reuse, UR5, RZ, P2, !PT ;  /* 0x0000000505037c10 */ /* 0x040fe400097fe4ff */
[----:B------:R-:W-:Y:S01]  /*08d0*/  IADD3.X R5, PT, PT, R5, UR7, RZ, P3, !PT ;  /* 0x0000000705057c10 */ /* 0x000fe20009ffe4ff */
[----:B------:R-:W-:Y:S08]  /*08e0*/  @!P0 BRA `(.L_x_25) ;  /* 0x00000000005c8947 */ /* 0x000ff00003800000 */
[----:B-1-3--:R-:W-:Y:S01]  /*08f0*/  IMAD R13, R10, 0x80, R11 ;  /* 0x000000800a0d7824 */ /* 0x00afe200078e020b */
[----:B------:R-:W0:Y:S03]  /*0900*/  LDCU UR4, c[0x0][0x388] ;  /* 0x00007100ff0477ac */ /* 0x000e260008000800 */
[----:B------:R-:W-:-:S04]  /*0910*/  IMAD.WIDE R8, R13, 0x4, R4 ;  /* 0x000000040d087825 */ /* 0x000fc800078e0204 */
[----:B------:R-:W-:Y:S01]  /*0920*/  IMAD.WIDE R6, R13, 0x4, R2 ;  /* 0x000000040d067825 */ /* 0x000fe200078e0202 */
[----:B------:R-:W0:Y:S04]  /*0930*/  LDG.E R14, desc[UR20][R8.64] ;  /* 0x00000014080e7981 */ /* 0x000e28000c1e1900 */
[----:B------:R-:W0:Y:S01]  /*0940*/  LDG.E R15, desc[UR20][R6.64] ;  /* 0x00000014060f7981 */ /* 0x000e22000c1e1900 */
[----:B------:R-:W-:-:S05]  /*0950*/  MOV R12, 0x4 ;  /* 0x00000004000c7802 */ /* 0x000fca0000000f00 */
[----:B------:R-:W-:-:S04]  /*0960*/  IMAD.WIDE R12, R13, R12, UR16 ;  /* 0x000000100d0c7e25 */ /* 0x000fc8000f8e020c */
        /* <DEDUP_REMOVED lines=15> */
.L_x_25:
[----:B------:R-:W-:Y:S05]  /*0a60*/  @!P1 EXIT ;  /* 0x000000000000994d */ /* 0x000fea0003800000 */
[----:B------:R-:W-:Y:S02]  /*0a70*/  ISETP.NE.AND P0, PT, R16, 0x1, PT ;  /* 0x000000011000780c */ /* 0x000fe40003f05270 */
[----:B------:R-:W-:-:S04]  /*0a80*/  LOP3.LUT R0, R0, 0x1, RZ, 0xc0, !PT ;  /* 0x0000000100007812 */ /* 0x000fc800078ec0ff */
[----:B------:R-:W-:-:S07]  /*0a90*/  ISETP.NE.U32.AND P1, PT, R0, 0x1, PT ;  /* 0x000000010000780c */ /* 0x000fce0003f25070 */
[----:B------:R-:W-:Y:S06]  /*0aa0*/  @!P0 BRA `(.L_x_26) ;  /* 0x00000000003c8947 */ /* 0x000fec0003800000 */
[----:B01-3--:R-:W-:Y:S01]  /*0ab0*/  IMAD R13, R10, 0x80, R11 ;  /* 0x000000800a0d7824 */ /* 0x00bfe200078e020b */
[----:B------:R-:W0:Y:S03]  /*0ac0*/  LDCU UR4, c[0x0][0x388] ;  /* 0x00007100ff0477ac */ /* 0x000e260008000800 */
[----:B------:R-:W-:-:S04]  /*0ad0*/  IMAD.WIDE R6, R13, 0x4, R4 ;  /* 0x000000040d067825 */ /* 0x000fc800078e0204 */
[----:B------:R-:W-:Y:S01]  /*0ae0*/  IMAD.WIDE R8, R13, 0x4, R2 ;  /* 0x000000040d087825 */ /* 0x000fe200078e0202 */
[----:B------:R-:W0:Y:S04]  /*0af0*/  LDG.E R0, desc[UR20][R6.64] ;  /* 0x0000001406007981 */ /* 0x000e28000c1e1900 */
[----:B------:R-:W0:Y:S01]  /*0b00*/  LDG.E R15, desc[UR20][R8.64] ;  /* 0x00000014080f7981 */ /* 0x000e22000c1e1900 */
[----:B------:R-:W-:-:S05]  /*0b10*/  HFMA2 R12, -RZ, RZ, 0, 2.384185791015625e-07 ;  /* 0x00000004ff0c7431 */ /* 0x000fca00000001ff */
[----:B------:R-:W-:-:S04]  /*0b20*/  IMAD.WIDE R12, R13, R12, UR16 ;  /* 0x000000100d0c7e25 */ /* 0x000fc8000f8e020c */
[----:B0-----:R-:W-:-:S05]  /*0b30*/  FFMA R15, R0, UR4, R15 ;  /* 0x00000004000f7c23 */ /* 0x001fca000800000f */
[----:B------:R2:W-:Y:S04]  /*0b40*/  STG.E desc[UR20][R12.64], R15 ;  /* 0x0000000f0c007986 */ /* 0x0005e8000c101914 */
[----:B------:R-:W3:Y:S04]  /*0b50*/  LDG.E R0, desc[UR20][R6.64+0x200] ;  /* 0x0002001406007981 */ /* 0x000ee8000c1e1900 */
[----:B------:R-:W3:Y:S01]  /*0b60*/  LDG.E R17, desc[UR20][R8.64+0x200] ;  /* 0x0002001408117981 */ /* 0x000ee2000c1e1900 */
[----:B------:R-:W-:Y:S01]  /*0b70*/  IADD3 R10, PT, PT, R10, 0x2, RZ ;  /* 0x000000020a0a7810 */ /* 0x000fe20007ffe0ff */
[----:B---3--:R-:W-:-:S05]  /*0b80*/  FFMA R17, R0, UR4, R17 ;  /* 0x0000000400117c23 */ /* 0x008fca0008000011 */
[----:B------:R2:W-:Y:S02]  /*0b90*/  STG.E desc[UR20][R12.64+0x200], R17 ;  /* 0x000200110c007986 */ /* 0x0005e4000c101914 */
.L_x_26:
[----:B------:R-:W-:Y:S05]  /*0ba0*/  @P1 EXIT ;  /* 0x000000000000194d */ /* 0x000fea0003800000 */
[----:B-1----:R-:W-:Y:S01]  /*0bb0*/  IMAD R7, R10, 0x80, R11 ;  /* 0x000000800a077824 */ /* 0x002fe200078e020b */
[----:B------:R-:W1:Y:S03]  /*0bc0*/  LDCU UR4, c[0x0][0x388] ;  /* 0x00007100ff0477ac */ /* 0x000e660008000800 */
[----:B------:R-:W-:-:S04]  /*0bd0*/  IMAD.WIDE R4, R7, 0x4, R4 ;  /* 0x0000000407047825 */ /* 0x000fc800078e0204 */
[----:B------:R-:W-:Y:S02]  /*0be0*/  IMAD.WIDE R2, R7, 0x4, R2 ;  /* 0x0000000407027825 */ /* 0x000fe400078e0202 */
[----:B------:R-:W1:Y:S04]  /*0bf0*/  LDG.E R4, desc[UR20][R4.64] ;  /* 0x0000001404047981 */ /* 0x000e68000c1e1900 */
[----:B------:R-:W1:Y:S01]  /*0c00*/  LDG.E R3, desc[UR20][R2.64] ;  /* 0x0000001402037981 */ /* 0x000e62000c1e1900 */
[----:B------:R-:W-:-:S05]  /*0c10*/  MOV R6, 0x4 ;  /* 0x0000000400067802 */ /* 0x000fca0000000f00 */
[----:B------:R-:W-:-:S04]  /*0c20*/  IMAD.WIDE R6, R7, R6, UR16 ;  /* 0x0000001007067e25 */ /* 0x000fc8000f8e0206 */
[----:B-1----:R-:W-:-:S05]  /*0c30*/  FFMA R9, R4, UR4, R3 ;  /* 0x0000000404097c23 */ /* 0x002fca0008000003 */
[----:B------:R-:W-:Y:S01]  /*0c40*/  STG.E desc[UR20][R6.64], R9 ;  /* 0x0000000906007986 */ /* 0x000fe2000c101914 */
[----:B------:R-:W-:Y:S05]  /*0c50*/  EXIT ;  /* 0x000000000000794d */ /* 0x000fea0003800000 */
.L_x_22:
[----:B------:R-:W0:Y:S02]  /*0c60*/  LDC R6, c[0x0][0x384] ;  /* 0x0000e100ff067b82 */ /* 0x000e240000000800 */
[----:B0-----:R-:W-:-:S13]  /*0c70*/  ISETP.GE.AND P0, PT, R6, 0x1, PT ;  /* 0x000000010600780c */ /* 0x001fda0003f06270 */
[----:B------:R-:W-:Y:S05]  /*0c80*/  @!P0 EXIT ;  /* 0x000000000000894d */ /* 0x000fea0003800000 */
[----:B------:R-:W0:Y:S01]  /*0c90*/  LDCU.64 UR4, c[0x0][0x398] ;  /* 0x00007300ff0477ac */ /* 0x000e220008000a00 */
[C---:B------:R-:W-:Y:S01]  /*0ca0*/  SHF.L.U32 R2, R6.reuse, 0x7, RZ ;  /* 0x0000000706027819 */ /* 0x040fe200000006ff */
[----:B------:R-:W1:Y:S01]  /*0cb0*/  S2R R0, SR_TID.X ;  /* 0x0000000000007919 */ /* 0x000e620000002100 */
[----:B------:R-:W-:Y:S01]  /*0cc0*/  HFMA2 R7, -RZ, RZ, 0, 0 ;  /* 0x00000000ff077431 */ /* 0x000fe200000001ff */
[----:B------:R-:W2:Y:S01]  /*0cd0*/  LDCU.64 UR6, c[0x0][0x3a8] ;  /* 0x00007500ff0677ac */ /* 0x000ea20008000a00 */
[----:B------:R-:W-:Y:S01]  /*0ce0*/  LOP3.LUT R20, R6, 0x7, RZ, 0xc0, !PT ;  /* 0x0000000706147812 */ /* 0x000fe200078ec0ff */
[----:B------:R-:W-:-:S04]  /*0cf0*/  IMAD R2, R2, UR18, RZ ;  /* 0x0000001202027c24 */ /* 0x000fc8000f8e02ff */
[----:B------:R-:W-:-:S03]  /*0d00*/  IMAD.WIDE R4, R2, 0x4, RZ ;  /* 0x0000000402047825 */ /* 0x000fc600078e02ff */
[----:B0-----:R-:W-:-:S04]  /*0d10*/  IADD3 R2, P0, PT, R4, UR4, RZ ;  /* 0x0000000404027c10 */ /* 0x001fc8000ff1e0ff */
[----:B------:R-:W-:Y:S02]  /*0d20*/  IADD3.X R3, PT, PT, R5, UR5, RZ, P0, !PT ;  /* 0x0000000505037c10 */ /* 0x000fe400087fe4ff */
[----:B------:R-:W-:Y:S02]  /*0d30*/  ISETP.GE.U32.AND P0, PT, R6, 0x8, PT ;  /* 0x000000080600780c */ /* 0x000fe40003f06070 */
[----:B--2---:R-:W-:-:S04]  /*0d40*/  IADD3 R4, P1, PT, R4, UR6, RZ ;  /* 0x0000000604047c10 */ /* 0x004fc8000ff3e0ff */
[----:B------:R-:W-:-:S07]  /*0d50*/  IADD3.X R5, PT, PT, R5, UR7, RZ, P1, !PT ;  /* 0x0000000705057c10 */ /* 0x000fce0008ffe4ff */
[----:B-1----:R-:W-:Y:S05]  /*0d60*/  @!P0 BRA `(.L_x_27) ;  /* 0x0000000400208947 */ /* 0x002fea0003800000 */
[----:B------:R-:W-:Y:S01]  /*0d70*/  LOP3.LUT R7, R6, 0x7ffffff8, RZ, 0xc0, !PT ;  /* 0x7ffffff806077812 */ /* 0x000fe200078ec0ff */
[----:B------:R-:W-:Y:S01]  /*0d80*/  IMAD.MOV.U32 R6, RZ, RZ, RZ ;  /* 0x000000ffff067224 */ /* 0x000fe200078e00ff */
[----:B------:R-:W0:Y:S06]  /*0d90*/  LDCU UR4, c[0x0][0x388] ;  /* 0x00007100ff0477ac */ /* 0x000e2c0008000800 */
.L_x_30:
[----:B-1----:R-:W-:-:S04]  /*0da0*/  LEA R13, R6, R0, 0x7 ;  /* 0x00000000060d7211 */ /* 0x002fc800078e38ff */
[----:B------:R-:W-:-:S13]  /*0db0*/  ISETP.GE.AND P0, PT, R13, UR12, PT ;  /* 0x0000000c0d007c0c */ /* 0x000fda000bf06270 */
[C---:B------:R-:W-:Y:S01]  /*0dc0*/  @!P0 IMAD.WIDE.U32 R14, R13.reuse, 0x4, R2 ;  /* 0x000000040d0e8825 */ /* 0x040fe200078e0002 */
[----:B------:R-:W1:Y:S03]  /*0dd0*/  @!P0 LDC R21, c[0x0][0x388] ;  /* 0x0000e200ff158b82 */ /* 0x000e660000000800 */
[C---:B------:R-:W-:Y:S02]  /*0de0*/  @!P0 IMAD.WIDE.U32 R18, R13.reuse, 0x4, R4 ;  /* 0x000000040d128825 */ /* 0x040fe400078e0004 */
[----:B------:R-:W1:Y:S04]  /*0df0*/  @!P0 LDG.E R14, desc[UR20][R14.64] ;  /* 0x000000140e0e8981 */ /* 0x000e68000c1e1900 */
[----:B------:R2:W1:Y:S01]  /*0e00*/  @!P0 LDG.E R19, desc[UR20][R18.64] ;  /* 0x0000001412138981 */ /* 0x000462000c1e1900 */
[----:B------:R-:W-:-:S02]  /*0e10*/  IADD3 R23, PT, PT, R13, 0x80, RZ ;  /* 0x000000800d177810 */ /* 0x000fc40007ffe0ff */
[----:B------:R-:W-:Y:S02]  /*0e20*/  MOV R16, 0x4 ;  /* 0x0000000400107802 */ /* 0x000fe40000000f00 */
[C---:B------:R-:W-:Y:S01]  /*0e30*/  ISETP.GE.AND P1, PT, R23.reuse, UR12, PT ;  /* 0x0000000c17007c0c */ /* 0x040fe2000bf26270 */
[----:B------:R-:W-:-:S04]  /*0e40*/  IMAD.WIDE R8, R23, 0x4, R2 ;  /* 0x0000000417087825 */ /* 0x000fc800078e0202 */
[----:B------:R-:W-:-:S04]  /*0e50*/  @!P0 IMAD.WIDE.U32 R16, R13, R16, UR16 ;  /* 0x000000100d108e25 */ /* 0x000fc8000f8e0010 */
[----:B------:R-:W-:-:S04]  /*0e60*/  IMAD.WIDE R10, R23, 0x4, R4 ;  /* 0x00000004170a7825 */ /* 0x000fc800078e0204 */
[----:B--2---:R-:W2:Y:S01]  /*0e70*/  @!P1 LDC R18, c[0x0][0x388] ;  /* 0x0000e200ff129b82 */ /* 0x004ea20000000800 */
[----:B-1----:R-:W-:-:S05]  /*0e80*/  @!P0 FFMA R21, R14, R21, R19 ;  /* 0x000000150e158223 */ /* 0x002fca0000000013 */
[----:B------:R1:W-:Y:S04]  /*0e90*/  @!P0 STG.E desc[UR20][R16.64], R21 ;  /* 0x0000001510008986 */ /* 0x0003e8000c101914 */
[----:B------:R-:W2:Y:S04]  /*0ea0*/  @!P1 LDG.E R12, desc[UR20][R8.64] ;  /* 0x00000014080c9981 */ /* 0x000ea8000c1e1900 */
[----:B------:R-:W2:Y:S01]  /*0eb0*/  @!P1 LDG.E R19, desc[UR20][R10.64] ;  /* 0x000000140a139981 */ /* 0x000ea2000c1e1900 */
[----:B------:R-:W-:-:S05]  /*0ec0*/  VIADD R14, R13, 0x100 ;  /* 0x000001000d0e7836 */ /* 0x000fca0000000000 */
[----:B------:R-:W-:Y:S01]  /*0ed0*/  ISETP.GE.AND P0, PT, R14, UR12, PT ;  /* 0x0000000c0e007c0c */ /* 0x000fe2000bf06270 */
[----:B------:R-:W-:-:S05]  /*0ee0*/  HFMA2 R14, -RZ, RZ, 0, 2.384185791015625e-07 ;  /* 0x00000004ff0e7431 */ /* 0x000fca00000001ff */
[----:B------:R-:W-:-:S04]  /*0ef0*/  IMAD.WIDE R14, R23, R14, UR16 ;  /* 0x00000010170e7e25 */ /* 0x000fc8000f8e020e */
[----:B--2---:R-:W-:-:S03]  /*0f00*/  @!P1 FFMA R19, R12, R18, R19 ;  /* 0x000000120c139223 */ /* 0x004fc60000000013 */
[----:B------:R-:W2:Y:S02]  /*0f10*/  @!P0 LDC R18, c[0x0][0x388] ;  /* 0x0000e200ff128b82 */ /* 0x000ea40000000800 */
[----:B------:R3:W-:Y:S04]  /*0f20*/  @!P1 STG.E desc[UR20][R14.64], R19 ;  /* 0x000000130e009986 */ /* 0x0007e8000c101914 */
[----:B------:R-:W2:Y:S04]  /*0f30*/  @!P0 LDG.E R12, desc[UR20][R8.64+0x200] ;  /* 0x00020014080c8981 */ /* 0x000ea8000c1e1900 */
[----:B-1----:R-:W2:Y:S01]  /*0f40*/  @!P0 LDG.E R17, desc[UR20][R10.64+0x200] ;  /* 0x000200140a118981 */ /* 0x002ea2000c1e1900 */
[----:B------:R-:W-:-:S04]  /*0f50*/  IADD3 R16, PT, PT, R13, 0x180, RZ ;  /* 0x000001800d107810 */ /* 0x000fc80007ffe0ff */
[----:B------:R-:W-:Y:S01]  /*0f60*/  ISETP.GE.AND P1, PT, R16, UR12, PT ;  /* 0x0000000c10007c0c */ /* 0x000fe2000bf26270 */
[----:B--2---:R-:W-:-:S12]  /*0f70*/  @!P0 FFMA R17, R12, R18, R17 ;  /* 0x000000120c118223 */ /* 0x004fd80000000011 */
[----:B------:R-:W1:Y:S01]  /*0f80*/  @!P1 LDC R18, c[0x0][0x388] ;  /* 0x0000e200ff129b82 */ /* 0x000e620000000800 */
[----:B------:R2:W-:Y:S04]  /*0f90*/  @!P0 STG.E desc[UR20][R14.64+0x200], R17 ;  /* 0x000200110e008986 */ /* 0x0005e8000c101914 */
[----:B------:R-:W1:Y:S04]  /*0fa0*/  @!P1 LDG.E R12, desc[UR20][R8.64+0x400] ;  /* 0x00040014080c9981 */ /* 0x000e68000c1e1900 */
[----:B------:R-:W1:Y:S01]  /*0fb0*/  @!P1 LDG.E R21, desc[UR20][R10.64+0x400] ;  /* 0x000400140a159981 */ /* 0x000e62000c1e1900 */
[----:B------:R-:W-:-:S04]  /*0fc0*/  IADD3 R16, PT, PT, R13, 0x200, RZ ;  /* 0x000002000d107810 */ /* 0x000fc80007ffe0ff */
[----:B------:R-:W-:Y:S01]  /*0fd0*/  ISETP.GE.AND P0, PT, R16, UR12, PT ;  /* 0x0000000c10007c0c */ /* 0x000fe2000bf06270 */
[----:B------:R-:W-:Y:S02]  /*0fe0*/  VIADD R16, R13, 0x280 ;  /* 0x000002800d107836 */ /* 0x000fe40000000000 */
[----:B-1----:R-:W-:-:S10]  /*0ff0*/  @!P1 FFMA R21, R12, R18, R21 ;  /* 0x000000120c159223 */ /* 0x002fd40000000015 */
[----:B------:R-:W1:Y:S01]  /*1000*/  @!P0 LDC R18, c[0x0][0x388] ;  /* 0x0000e200ff128b82 */ /* 0x000e620000000800 */
[----:B------:R4:W-:Y:S04]  /*1010*/  @!P1 STG.E desc[UR20][R14.64+0x400], R21 ;  /* 0x000400150e009986 */ /* 0x0009e8000c101914 */
[----:B------:R-:W1:Y:S04]  /*1020*/  @!P0 LDG.E R12, desc[UR20][R8.64+0x600] ;  /* 0x00060014080c8981 */ /* 0x000e68000c1e1900 */
[----:B---3--:R-:W1:Y:S01]  /*1030*/  @!P0 LDG.E R19, desc[UR20][R10.64+0x600] ;  /* 0x000600140a138981 */ /* 0x008e62000c1e1900 */
[----:B------:R-:W-:-:S02]  /*1040*/  ISETP.GE.AND P1, PT, R16, UR12, PT ;  /* 0x0000000c10007c0c */ /* 0x000fc4000bf26270 */
[----:B------:R-:W-:Y:S01]  /*1050*/  IADD3 R16, PT, PT, R13, 0x300, RZ ;  /* 0x000003000d107810 */ /* 0x000fe20007ffe0ff */
[----:B-1----:R-:W-:-:S10]  /*1060*/  @!P0 FFMA R19, R12, R18, R19 ;  /* 0x000000120c138223 */ /* 0x002fd40000000013 */
[----:B------:R-:W1:Y:S01]  /*1070*/  @!P1 LDC R18, c[0x0][0x388] ;  /* 0x0000e200ff129b82 */ /* 0x000e620000000800 */
[----:B------:R3:W-:Y:S04]  /*1080*/  @!P0 STG.E desc[UR20][R14.64+0x600], R19 ;  /* 0x000600130e008986 */ /* 0x0007e8000c101914 */
[----:B------:R-:W1:Y:S04]  /*1090*/  @!P1 LDG.E R12, desc[UR20][R8.64+0x800] ;  /* 0x00080014080c9981 */ /* 0x000e68000c1e1900 */
[----:B--2---:R-:W1:Y:S01]  /*10a0*/  @!P1 LDG.E R17, desc[UR20][R10.64+0x800] ;  /* 0x000800140a119981 */ /* 0x004e62000c1e1900 */
[----:B------:R-:W-:-:S13]  /*10b0*/  ISETP.GE.AND P0, PT, R16, UR12, PT ;  /* 0x0000000c10007c0c */ /* 0x000fda000bf06270 */
[----:B------:R-:W2:Y:S01]  /*10c0*/  @!P0 LDC R16, c[0x0][0x388] ;  /* 0x0000e200ff108b82 */ /* 0x000ea20000000800 */
[----:B-1----:R-:W-:-:S05]  /*10d0*/  @!P1 FFMA R17, R12, R18, R17 ;  /* 0x000000120c119223 */ /* 0x002fca0000000011 */
[----:B------:R3:W-:Y:S04]  /*10e0*/  @!P1 STG.E desc[UR20][R14.64+0x800], R17 ;  /* 0x000800110e009986 */ /* 0x0007e8000c101914 */
[----:B------:R-:W2:Y:S04]  /*10f0*/  @!P0 LDG.E R12, desc[UR20][R8.64+0xa00] ;  /* 0x000a0014080c8981 */ /* 0x000ea8000c1e1900 */
[----:B----4-:R-:W2:Y:S01]  /*1100*/  @!P0 LDG.E R21, desc[UR20][R10.64+0xa00] ;  /* 0x000a00140a158981 */ /* 0x010ea2000c1e1900 */
[----:B------:R-:W-:Y:S01]  /*1110*/  IADD3 R13, PT, PT, R13, 0x380, RZ ;  /* 0x000003800d0d7810 */ /* 0x000fe20007ffe0ff */
[----:B------:R-:W-:Y:S01]  /*1120*/  BSSY.RECONVERGENT B0, `(.L_x_28) ;  /* 0x000000b000007945 */ /* 0x000fe20003800200 */
[----:B------:R-:W-:-:S04]  /*1130*/  IADD3 R6, PT, PT, R6, 0x8, RZ ;  /* 0x0000000806067810 */ /* 0x000fc80007ffe0ff */
[----:B------:R-:W-:Y:S01]  /*1140*/  ISETP.NE.AND P1, PT, R6, R7, PT ;  /* 0x000000070600720c */ /* 0x000fe20003f25270 */
[----:B--2---:R-:W-:-:S05]  /*1150*/  @!P0 FFMA R21, R12, R16, R21 ;  /* 0x000000100c158223 */ /* 0x004fca0000000015 */
[----:B------:R3:W-:Y:S01]  /*1160*/  @!P0 STG.E desc[UR20][R14.64+0xa00], R21 ;  /* 0x000a00150e008986 */ /* 0x0007e2000c101914 */
[----:B------:R-:W-:-:S13]  /*1170*/  ISETP.GE.AND P0, PT, R13, UR12, PT ;  /* 0x0000000c0d007c0c */ /* 0x000fda000bf06270 */
[----:B---3--:R-:W-:Y:S05]  /*1180*/  @P0 BRA `(.L_x_29) ;  /* 0x0000000000100947 */ /* 0x008fea0003800000 */
[----:B------:R-:W0:Y:S04]  /*1190*/  LDG.E R8, desc[UR20][R8.64+0xc00] ;  /* 0x000c001408087981 */ /* 0x000e28000c1e1900 */
[----:B------:R-:W0:Y:S02]  /*11a0*/  LDG.E R11, desc[UR20][R10.64+0xc00] ;  /* 0x000c00140a0b7981 */ /* 0x000e24000c1e1900 */
[----:B0-----:R-:W-:-:S05]  /*11b0*/  FFMA R13, R8, UR4, R11 ;  /* 0x00000004080d7c23 */ /* 0x001fca000800000b */
[----:B------:R1:W-:Y:S02]  /*11c0*/  STG.E desc[UR20][R14.64+0xc00], R13 ;  /* 0x000c000d0e007986 */ /* 0x0003e4000c101914 */
.L_x_29:
[----:B0-----:R-:W-:Y:S05]  /*11d0*/  BSYNC.RECONVERGENT B0 ;  /* 0x0000000000007941 */ /* 0x001fea0003800200 */
.L_x_28:
[----:B------:R-:W-:Y:S05]  /*11e0*/  @P1 BRA `(.L_x_30) ;  /* 0xfffffff800ec1947 */ /* 0x000fea000383ffff */
.L_x_27:
[----:B------:R-:W-:-:S13]  /*11f0*/  ISETP.NE.AND P0, PT, R20, RZ, PT ;  /* 0x000000ff1400720c */ /* 0x000fda0003f05270 */
[----:B------:R-:W-:Y:S05]  /*1200*/  @!P0 EXIT ;  /* 0x000000000000894d */ /* 0x000fea0003800000 */
[----:B------:R-:W0:Y:S01]  /*1210*/  LDC R6, c[0x0][0x384] ;  /* 0x0000e100ff067b82 */ /* 0x000e220000000800 */
[----:B------:R-:W-:Y:S02]  /*1220*/  ISETP.GE.U32.AND P1, PT, R20, 0x4, PT ;  /* 0x000000041400780c */ /* 0x000fe40003f26070 */
[----:B0-----:R-:W-:-:S04]  /*1230*/  LOP3.LUT R22, R6, 0x3, RZ, 0xc0, !PT ;  /* 0x0000000306167812 */ /* 0x001fc800078ec0ff */
[----:B------:R-:W-:-:S07]  /*1240*/  ISETP.NE.AND P0, PT, R22, RZ, PT ;  /* 0x000000ff1600720c */ /* 0x000fce0003f05270 */
[----:B------:R-:W-:Y:S06]  /*1250*/  @!P1 BRA `(.L_x_31) ;  /* 0x0000000000b49947 */ /* 0x000fec0003800000 */
[----:B------:R-:W-:-:S05]  /*1260*/  IMAD R9, R7, 0x80, R0 ;  /* 0x0000008007097824 */ /* 0x000fca00078e0200 */
[----:B------:R-:W-:-:S13]  /*1270*/  ISETP.GE.AND P1, PT, R9, UR12, PT ;  /* 0x0000000c09007c0c */ /* 0x000fda000bf26270 */
[C---:B-1----:R-:W-:Y:S01]  /*1280*/  @!P1 IMAD.WIDE R12, R9.reuse, 0x4, R2 ;  /* 0x00000004090c9825 */ /* 0x042fe200078e0202 */
[----:B------:R-:W0:Y:S03]  /*1290*/  @!P1 LDC R23, c[0x0][0x388] ;  /* 0x0000e200ff179b82 */ /* 0x000e260000000800 */
[C---:B------:R-:W-:Y:S02]  /*12a0*/  @!P1 IMAD.WIDE R14, R9.reuse, 0x4, R4 ;  /* 0x00000004090e9825 */ /* 0x040fe400078e0204 */
[----:B------:R-:W0:Y:S04]  /*12b0*/  @!P1 LDG.E R12, desc[UR20][R12.64] ;  /* 0x000000140c0c9981 */ /* 0x000e28000c1e1900 */
[----:B------:R-:W0:Y:S01]  /*12c0*/  @!P1 LDG.E R15, desc[UR20][R14.64] ;  /* 0x000000140e0f9981 */ /* 0x000e22000c1e1900 */
[----:B------:R-:W-:-:S02]  /*12d0*/  IADD3 R21, PT, PT, R9, 0x80, RZ ;  /* 0x0000008009157810 */ /* 0x000fc40007ffe0ff */
[----:B------:R-:W-:Y:S02]  /*12e0*/  MOV R10, 0x4 ;  /* 0x00000004000a7802 */ /* 0x000fe40000000f00 */
[----:B------:R-:W-:-:S03]  /*12f0*/  ISETP.GE.AND P2, PT, R21, UR12, PT ;  /* 0x0000000c15007c0c */ /* 0x000fc6000bf46270 */
[----:B------:R-:W-:-:S10]  /*1300*/  @!P1 IMAD.WIDE R10, R9, R10, UR16 ;  /* 0x00000010090a9e25 */ /* 0x000fd4000f8e020a */
[C---:B------:R-:W-:Y:S01]  /*1310*/  @!P2 IMAD.WIDE R16, R21.reuse, 0x4, R2 ;  /* 0x000000041510a825 */ /* 0x040fe200078e0202 */
[----:B------:R-:W1:Y:S03]  /*1320*/  @!P2 LDC R25, c[0x0][0x388] ;  /* 0x0000e200ff19ab82 */ /* 0x000e660000000800 */
[----:B------:R-:W-:-:S04]  /*1330*/  @!P2 IMAD.WIDE R18, R21, 0x4, R4 ;  /* 0x000000041512a825 */ /* 0x000fc800078e0204 */
[----:B0-----:R-:W-:-:S05]  /*1340*/  @!P1 FFMA R23, R12, R23, R15 ;  /* 0x000000170c179223 */ /* 0x001fca000000000f */
[----:B------:R0:W-:Y:S04]  /*1350*/  @!P1 STG.E desc[UR20][R10.64], R23 ;  /* 0x000000170a009986 */ /* 0x0001e8000c101914 */
[----:B------:R-:W1:Y:S04]  /*1360*/  @!P2 LDG.E R16, desc[UR20][R16.64] ;  /* 0x000000141010a981 */ /* 0x000e68000c1e1900 */
[----:B------:R-:W1:Y:S01]  /*1370*/  @!P2 LDG.E R19, desc[UR20][R18.64] ;  /* 0x000000141213a981 */ /* 0x000e62000c1e1900 */
[----:B------:R-:W-:Y:S01]  /*1380*/  IADD3 R27, PT, PT, R9, 0x100, RZ ;  /* 0x00000100091b7810 */ /* 0x000fe20007ffe0ff */
[----:B------:R-:W-:-:S03]  /*1390*/  IMAD.MOV.U32 R12, RZ, RZ, 0x4 ;  /* 0x00000004ff0c7424 */ /* 0x000fc600078e00ff */
[----:B------:R-:W-:Y:S01]  /*13a0*/  ISETP.GE.AND P1, PT, R27, UR12, PT ;  /* 0x0000000c1b007c0c */ /* 0x000fe2000bf26270 */
[----:B------:R-:W-:-:S12]  /*13b0*/  @!P2 IMAD.WIDE R12, R21, R12, UR16 ;  /* 0x00000010150cae25 */ /* 0x000fd8000f8e020c */
[----:B------:R-:W-:-:S04]  /*13c0*/  @!P1 IMAD.WIDE R14, R27, 0x4, R2 ;  /* 0x000000041b0e9825 */ /* 0x000fc800078e0202 */
[----:B------:R-:W-:-:S04]  /*13d0*/  @!P1 IMAD.WIDE R20, R27, 0x4, R4 ;  /* 0x000000041b149825 */ /* 0x000fc800078e0204 */
[----:B-1----:R-:W-:Y:S02]  /*13e0*/  @!P2 FFMA R25, R16, R25, R19 ;  /* 0x000000191019a223 */ /* 0x002fe40000000013 */
[----:B------:R-:W1:Y:S03]  /*13f0*/  @!P1 LDC R19, c[0x0][0x388] ;  /* 0x0000e200ff139b82 */ /* 0x000e660000000800 */
[----:B------:R2:W-:Y:S04]  /*1400*/  @!P2 STG.E desc[UR20][R12.64], R25 ;  /* 0x000000190c00a986 */ /* 0x0005e8000c101914 */
[----:B------:R3:W1:Y:S04]  /*1410*/  @!P1 LDG.E R14, desc[UR20][R14.64] ;  /* 0x000000140e0e9981 */ /* 0x000668000c1e1900 */
[----:B------:R-:W1:Y:S01]  /*1420*/  @!P1 LDG.E R21, desc[UR20][R20.64] ;  /* 0x0000001414159981 */ /* 0x000e62000c1e1900 */
[----:B0-----:R-:W-:Y:S01]  /*1430*/  IADD3 R23, PT, PT, R9, 0x180, RZ ;  /* 0x0000018009177810 */ /* 0x001fe20007ffe0ff */
[----:B------:R-:W-:-:S03]  /*1440*/  HFMA2 R8, -RZ, RZ, 0, 2.384185791015625e-07 ;  /* 0x00000004ff087431 */ /* 0x000fc600000001ff */
[----:B------:R-:W-:Y:S02]  /*1450*/  ISETP.GE.AND P2, PT, R23, UR12, PT ;  /* 0x0000000c17007c0c */ /* 0x000fe4000bf46270 */
[----:B------:R-:W-:-:S11]  /*1460*/  @!P1 IMAD.WIDE R8, R27, R8, UR16 ;  /* 0x000000101b089e25 */ /* 0x000fd6000f8e0208 */
[C---:B------:R-:W-:Y:S01]  /*1470*/  @!P2 IMAD.WIDE R10, R23.reuse, 0x4, R2 ;  /* 0x00000004170aa825 */ /* 0x040fe200078e0202 */
[----:B---3--:R-:W0:Y:S03]  /*1480*/  @!P2 LDC R15, c[0x0][0x388] ;  /* 0x0000e200ff0fab82 */ /* 0x008e260000000800 */
[----:B------:R-:W-:-:S04]  /*1490*/  @!P2 IMAD.WIDE R16, R23, 0x4, R4 ;  /* 0x000000041710a825 */ /* 0x000fc800078e0204 */
[----:B-1----:R-:W-:-:S05]  /*14a0*/  @!P1 FFMA R19, R14, R19, R21 ;  /* 0x000000130e139223 */ /* 0x002fca0000000015 */
[----:B------:R3:W-:Y:S04]  /*14b0*/  @!P1 STG.E desc[UR20][R8.64], R19 ;  /* 0x0000001308009986 */ /* 0x0007e8000c101914 */
[----:B------:R-:W0:Y:S04]  /*14c0*/  @!P2 LDG.E R10, desc[UR20][R10.64] ;  /* 0x000000140a0aa981 */ /* 0x000e28000c1e1900 */
[----:B------:R-:W0:Y:S01]  /*14d0*/  @!P2 LDG.E R17, desc[UR20][R16.64] ;  /* 0x000000141011a981 */ /* 0x000e22000c1e1900 */
[----:B--2---:R-:W-:Y:S01]  /*14e0*/  MOV R12, 0x4 ;  /* 0x00000004000c7802 */ /* 0x004fe20000000f00 */
[----:B------:R-:W-:-:S04]  /*14f0*/  VIADD R7, R7, 0x4 ;  /* 0x0000000407077836 */ /* 0x000fc80000000000 */
[----:B------:R-:W-:-:S04]  /*1500*/  @!P2 IMAD.WIDE R12, R23, R12, UR16 ;  /* 0x00000010170cae25 */ /* 0x000fc8000f8e020c */
[----:B0-----:R-:W-:-:S05]  /*1510*/  @!P2 FFMA R15, R10, R15, R17 ;  /* 0x0000000f0a0fa223 */ /* 0x001fca0000000011 */
[----:B------:R3:W-:Y:S02]  /*1520*/  @!P2 STG.E desc[UR20][R12.64], R15 ;  /* 0x0000000f0c00a986 */ /* 0x0007e4000c101914 */
.L_x_31:
[----:B------:R-:W-:Y:S05]  /*1530*/  @!P0 EXIT ;  /* 0x000000000000894d */ /* 0x000fea0003800000 */
[----:B------:R-:W-:Y:S02]  /*1540*/  ISETP.NE.AND P0, PT, R22, 0x1, PT ;  /* 0x000000011600780c */ /* 0x000fe40003f05270 */
[----:B------:R-:W-:-:S04]  /*1550*/  LOP3.LUT R6, R6, 0x1, RZ, 0xc0, !PT ;  /* 0x0000000106067812 */ /* 0x000fc800078ec0ff */
[----:B------:R-:W-:-:S07]  /*1560*/  ISETP.NE.U32.AND P2, PT, R6, 0x1, PT ;  /* 0x000000010600780c */ /* 0x000fce0003f45070 */
[----:B------:R-:W-:Y:S06]  /*1570*/  @!P0 BRA `(.L_x_32) ;  /* 0x00000000005c8947 */ /* 0x000fec0003800000 */
[----:B-1-3--:R-:W-:-:S04]  /*1580*/  LEA R13, R7, R0, 0x7 ;  /* 0x00000000070d7211 */ /* 0x00afc800078e38ff */
[----:B------:R-:W-:-:S13]  /*1590*/  ISETP.GE.AND P0, PT, R13, UR12, PT ;  /* 0x0000000c0d007c0c */ /* 0x000fda000bf06270 */
[C---:B------:R-:W-:Y:S01]  /*15a0*/  @!P0 IMAD.WIDE R8, R13.reuse, 0x4, R2 ;  /* 0x000000040d088825 */ /* 0x040fe200078e0202 */
[----:B------:R-:W0:Y:S03]  /*15b0*/  @!P0 LDC R19, c[0x0][0x388] ;  /* 0x0000e200ff138b82 */ /* 0x000e260000000800 */
[C---:B------:R-:W-:Y:S02]  /*15c0*/  @!P0 IMAD.WIDE R10, R13.reuse, 0x4, R4 ;  /* 0x000000040d0a8825 */ /* 0x040fe400078e0204 */
[----:B------:R-:W0:Y:S04]  /*15d0*/  @!P0 LDG.E R8, desc[UR20][R8.64] ;  /* 0x0000001408088981 */ /* 0x000e28000c1e1900 */
[----:B------:R-:W0:Y:S01]  /*15e0*/  @!P0 LDG.E R11, desc[UR20][R10.64] ;  /* 0x000000140a0b8981 */ /* 0x000e22000c1e1900 */
[----:B------:R-:W-:Y:S01]  /*15f0*/  IADD3 R21, PT, PT, R13, 0x80, RZ ;  /* 0x000000800d157810 */ /* 0x000fe20007ffe0ff */
[----:B------:R-:W-:-:S03]  /*1600*/  HFMA2 R12, -RZ, RZ, 0, 2.384185791015625e-07 ;  /* 0x00000004ff0c7431 */ /* 0x000fc600000001ff */
[----:B------:R-:W-:Y:S02]  /*1610*/  ISETP.GE.AND P1, PT, R21, UR12, PT ;  /* 0x0000000c15007c0c */ /* 0x000fe4000bf26270 */
[----:B------:R-:W-:-:S11]  /*1620*/  @!P0 IMAD.WIDE R12, R13, R12, UR16 ;  /* 0x000000100d0c8e25 */ /* 0x000fd6000f8e020c */
[----:B------:R-:W-:-:S04]  /*1630*/  @!P1 IMAD.WIDE R14, R21, 0x4, R2 ;  /* 0x00000004150e9825 */ /* 0x000fc800078e0202 */
[----:B------:R-:W-:-:S04]  /*1640*/  @!P1 IMAD.WIDE R16, R21, 0x4, R4 ;  /* 0x0000000415109825 */ /* 0x000fc800078e0204 */
[----:B0-----:R-:W-:Y:S02]  /*1650*/  @!P0 FFMA R19, R8, R19, R11 ;  /* 0x0000001308138223 */ /* 0x001fe4000000000b */
[----:B------:R-:W0:Y:S03]  /*1660*/  @!P1 LDC R11, c[0x0][0x388] ;  /* 0x0000e200ff0b9b82 */ /* 0x000e260000000800 */
[----:B------:R2:W-:Y:S04]  /*1670*/  @!P0 STG.E desc[UR20][R12.64], R19 ;  /* 0x000000130c008986 */ /* 0x0005e8000c101914 */
[----:B------:R-:W0:Y:S04]  /*1680*/  @!P1 LDG.E R14, desc[UR20][R14.64] ;  /* 0x000000140e0e9981 */ /* 0x000e28000c1e1900 */
[----:B------:R-:W0:Y:S01]  /*1690*/  @!P1 LDG.E R17, desc[UR20][R16.64] ;  /* 0x0000001410119981 */ /* 0x000e22000c1e1900 */
[----:B------:R-:W-:Y:S01]  /*16a0*/  IMAD.MOV.U32 R8, RZ, RZ, 0x4 ;  /* 0x00000004ff087424 */ /* 0x000fe200078e00ff */
[----:B------:R-:W-:-:S03]  /*16b0*/  IADD3 R7, PT, PT, R7, 0x2, RZ ;  /* 0x0000000207077810 */ /* 0x000fc60007ffe0ff */
[----:B------:R-:W-:-:S04]  /*16c0*/  @!P1 IMAD.WIDE R8, R21, R8, UR16 ;  /* 0x0000001015089e25 */ /* 0x000fc8000f8e0208 */
[----:B0-----:R-:W-:-:S05]  /*16d0*/  @!P1 FFMA R11, R14, R11, R17 ;  /* 0x0000000b0e0b9223 */ /* 0x001fca0000000011 */
[----:B------:R2:W-:Y:S02]  /*16e0*/  @!P1 STG.E desc[UR20][R8.64], R11 ;  /* 0x0000000b08009986 */ /* 0x0005e4000c101914 */
.L_x_32:
[----:B------:R-:W-:Y:S05]  /*16f0*/  @P2 EXIT ;  /* 0x000000000000294d */ /* 0x000fea0003800000 */
[----:B------:R-:W-:-:S04]  /*1700*/  LEA R7, R7, R0, 0x7 ;  /* 0x0000000007077211 */ /* 0x000fc800078e38ff */
[----:B------:R-:W-:-:S13]  /*1710*/  ISETP.GE.AND P0, PT, R7, UR12, PT ;  /* 0x0000000c07007c0c */ /* 0x000fda000bf06270 */
[----:B------:R-:W-:Y:S05]  /*1720*/  @P0 EXIT ;  /* 0x000000000000094d */ /* 0x000fea0003800000 */
[C---:B------:R-:W-:Y:S01]  /*1730*/  IMAD.WIDE R2, R7.reuse, 0x4, R2 ;  /* 0x0000000407027825 */ /* 0x040fe200078e0202 */
[----:B------:R-:W2:Y:S03]  /*1740*/  LDCU UR4, c[0x0][0x388] ;  /* 0x00007100ff0477ac */ /* 0x000ea60008000800 */
[----:B------:R-:W-:Y:S02]  /*1750*/  IMAD.WIDE R4, R7, 0x4, R4 ;  /* 0x0000000407047825 */ /* 0x000fe400078e0204 */
[----:B------:R-:W2:Y:S04]  /*1760*/  LDG.E R2, desc[UR20][R2.64] ;  /* 0x0000001402027981 */ /* 0x000ea8000c1e1900 */
[----:B------:R-:W2:Y:S01]  /*1770*/  LDG.E R5, desc[UR20][R4.64] ;  /* 0x0000001404057981 */ /* 0x000ea2000c1e1900 */
[----:B------:R-:W-:-:S05]  /*1780*/  MOV R6, 0x4 ;  /* 0x0000000400067802 */ /* 0x000fca0000000f00 */
[----:B------:R-:W-:-:S04]  /*1790*/  IMAD.WIDE R6, R7, R6, UR16 ;  /* 0x0000001007067e25 */ /* 0x000fc8000f8e0206 */
[----:B--23--:R-:W-:-:S05]  /*17a0*/  FFMA R9, R2, UR4, R5 ;  /* 0x0000000402097c23 */ /* 0x00cfca0008000005 */
[----:B------:R-:W-:Y:S01]  /*17b0*/  STG.E desc[UR20][R6.64], R9 ;  /* 0x0000000906007986 */ /* 0x000fe2000c101914 */
[----:B------:R-:W-:Y:S05]  /*17c0*/  EXIT ;  /* 0x000000000000794d */ /* 0x000fea0003800000 */
.L_x_33:
        /* <DEDUP_REMOVED lines=11> */
.L_x_38:


//--------------------- .text._ZN3cub18CUB_300001_SM_10006detail8for_each13static_kernelINS2_12policy_hub_t12policy_500_tEmN6thrust24THRUST_300001_SM_1000_NS8cuda_cub20__uninitialized_fill7functorINS7_10device_ptrIfEEfEEEEvT0_T1_ --------------------------
	.section	.text._ZN3cub18CUB_300001_SM_10006detail8for_each13static_kernelINS2_12policy_hub_t12policy_500_tEmN6thrust24THRUST_300001_SM_1000_NS8cuda_cub20__uninitialized_fill7functorINS7_10device_ptrIfEEfEEEEvT0_T1_,"ax",@progbits
	.align	128
        .global         _ZN3cub18CUB_300001_SM_10006detail8for_each13static_kernelINS2_12policy_hub_t12policy_500_tEmN6thrust24THRUST_300001_SM_1000_NS8cuda_cub20__uninitialized_fill7functorINS7_10device_ptrIfEEfEEEEvT0_T1_
        .type           _ZN3cub18CUB_300001_SM_10006detail8for_each13static_kernelINS2_12policy_hub_t12policy_500_tEmN6thrust24THRUST_300001_SM_1000_NS8cuda_cub20__uninitialized_fill7functorINS7_10device_ptrIfEEfEEEEvT0_T1_,@function
        .size           _ZN3cub18CUB_300001_SM_10006detail8for_each13static_kernelINS2_12policy_hub_t12policy_500_tEmN6thrust24THRUST_300001_SM_1000_NS8cuda_cub20__uninitialized_fill7functorINS7_10device_ptrIfEEfEEEEvT0_T1_,(.L_x_39 - _ZN3cub18CUB_300001_SM_10006detail8for_each13static_kernelINS2_12policy_hub_t12policy_500_tEmN6thrust24THRUST_300001_SM_1000_NS8cuda_cub20__uninitialized_fill7functorINS7_10device_ptrIfEEfEEEEvT0_T1_)
        .other          _ZN3cub18CUB_300001_SM_10006detail8for_each13static_kernelINS2_12policy_hub_t12policy_500_tEmN6thrust24THRUST_300001_SM_1000_NS8cuda_cub20__uninitialized_fill7functorINS7_10device_ptrIfEEfEEEEvT0_T1_,@"STO_CUDA_ENTRY STV_DEFAULT"
_ZN3cub18CUB_300001_SM_10006detail8for_each13static_kernelINS2_12policy_hub_t12policy_500_tEmN6thrust24THRUST_300001_SM_1000_NS8cuda_cub20__uninitialized_fill7functorINS7_10device_ptrIfEEfEEEEvT0_T1_:
.text._ZN3cub18CUB_300001_SM_10006detail8for_each13static_kernelINS2_12policy_hub_t12policy_500_tEmN6thrust24THRUST_300001_SM_1000_NS8cuda_cub20__uninitialized_fill7functorINS7_10device_ptrIfEEfEEEEvT0_T1_:
[----:B------:R-:W-:Y:S08]  /*0000*/  LDC R1, c[0x0][0x37c] ;  /* 0x0000df00ff017b82 */ /* 0x000ff00000000800 */
[----:B------:R-:W0:Y:S01]  /*0010*/  S2UR UR4, SR_CTAID.X ;  /* 0x00000000000479c3 */ /* 0x000e220000002500 */
[----:B------:R-:W1:Y:S01]  /*0020*/  LDCU.64 UR6, c[0x0][0x380] ;  /* 0x00007000ff0677ac */ /* 0x000e620008000a00 */
[----:B------:R-:W2:Y:S01]  /*0030*/  LDCU.64 UR8, c[0x0][0x358] ;  /* 0x00006b00ff0877ac */ /* 0x000ea20008000a00 */
[----:B0-----:R-:W-:-:S04]  /*0040*/  UIMAD.WIDE.U32 UR4, UR4, 0x200, URZ ;  /* 0x00000200040478a5 */ /* 0x001fc8000f8e00ff */
[----:B-1----:R-:W-:-:S04]  /*0050*/  UIADD3 UR6, UP0, UPT, -UR4, UR6, URZ ;  /* 0x0000000604067290 */ /* 0x002fc8000ff1e1ff */
[----:B------:R-:W-:Y:S02]  /*0060*/  UIADD3.X UR7, UPT, UPT, ~UR5, UR7, URZ, UP0, !UPT ;  /* 0x0000000705077290 */ /* 0x000fe400087fe5ff */
[----:B------:R-:W-:-:S04]  /*0070*/  UISETP.GE.U32.AND UP0, UPT, UR6, 0x200, UPT ;  /* 0x000002000600788c */ /* 0x000fc8000bf06070 */
[----:B------:R-:W-:-:S09]  /*0080*/  UISETP.GE.U32.AND.EX UP0, UPT, UR7, URZ, UPT, UP0 ;  /* 0x000000ff0700728c */ /* 0x000fd2000bf06100 */
[----:B--2---:R-:W-:Y:S05]  /*0090*/  BRA.U !UP0, `(.L_x_34) ;  /* 0x0000000108287547 */ /* 0x004fea000b800000 */
[----:B------:R-:W0:Y:S01]  /*00a0*/  S2R R0, SR_TID.X ;  /* 0x0000000000007919 */ /* 0x000e220000002100 */
[----:B------:R-:W1:Y:S01]  /*00b0*/  LDCU.64 UR6, c[0x0][0x388] ;  /* 0x00007100ff0677ac */ /* 0x000e620008000a00 */
[----:B------:R-:W2:Y:S01]  /*00c0*/  LDC R5, c[0x0][0x390] ;  /* 0x0000e400ff057b82 */ /* 0x000ea20000000800 */
[----:B0-----:R-:W-:-:S05]  /*00d0*/  IADD3 R0, P0, PT, R0, UR4, RZ ;  /* 0x0000000400007c10 */ /* 0x001fca000ff1e0ff */
[----:B------:R-:W-:Y:S01]  /*00e0*/  IMAD.X R3, RZ, RZ, UR5, P0 ;  /* 0x00000005ff037e24 */ /* 0x000fe200080e06ff */
[----:B-1----:R-:W-:-:S04]  /*00f0*/  LEA R2, P0, R0, UR6, 0x2 ;  /* 0x0000000600027c11 */ /* 0x002fc8000f8010ff */
[----:B------:R-:W-:-:S05]  /*0100*/  LEA.HI.X R3, R0, UR7, R3, 0x2, P0 ;  /* 0x0000000700037c11 */ /* 0x000fca00080f1403 */
[----:B--2---:R-:W-:Y:S04]  /*0110*/  STG.E desc[UR8][R2.64], R5 ;  /* 0x0000000502007986 */ /* 0x004fe8000c101908 */
[----:B------:R-:W-:Y:S01]  /*0120*/  STG.E desc[UR8][R2.64+0x400], R5 ;  /* 0x0004000502007986 */ /* 0x000fe2000c101908 */
[----:B------:R-:W-:Y:S05]  /*0130*/  EXIT ;  /* 0x000000000000794d */ /* 0x000fea0003800000 */
.L_x_34:
[----:B------:R-:W0:Y:S01]  /*0140*/  S2R R0, SR_TID.X ;  /* 0x0000000000007919 */ /* 0x000e220000002100 */
[----:B------:R-:W-:Y:S01]  /*0150*/  IMAD.U32 R2, RZ, RZ, UR7 ;  /* 0x00000007ff027e24 */ /* 0x000fe2000f8e00ff */
[----:B------:R-:W1:Y:S01]  /*0160*/  LDCU.64 UR10, c[0x0][0x388] ;  /* 0x00007100ff0a77ac */ /* 0x000e620008000a00 */
[----:B------:R-:W-:Y:S01]  /*0170*/  IMAD.U32 R4, RZ, RZ, UR7 ;  /* 0x00000007ff047e24 */ /* 0x000fe2000f8e00ff */
[----:B0-----:R-:W-:-:S04]  /*0180*/  ISETP.LT.U32.AND P0, PT, R0, UR6, PT ;  /* 0x0000000600007c0c */ /* 0x001fc8000bf01070 */
[----:B------:R-:W-:Y:S01]  /*0190*/  ISETP.GT.U32.AND.EX P0, PT, R2, RZ, PT, P0 ;  /* 0x000000ff0200720c */ /* 0x000fe20003f04100 */
[C---:B------:R-:W-:Y:S01]  /*01a0*/  VIADD R2, R0.reuse, 0x100 ;  /* 0x0000010000027836 */ /* 0x040fe20000000000 */
[----:B------:R-:W-:-:S04]  /*01b0*/  IADD3 R0, P2, PT, R0, UR4, RZ ;  /* 0x0000000400007c10 */ /* 0x000fc8000ff5e0ff */
[----:B------:R-:W-:Y:S01]  /*01c0*/  ISETP.LT.U32.AND P1, PT, R2, UR6, PT ;  /* 0x0000000602007c0c */ /* 0x000fe2000bf21070 */
[----:B------:R-:W-:Y:S01]  /*01d0*/  IMAD.X R3, RZ, RZ, UR5, P2 ;  /* 0x00000005ff037e24 */ /* 0x000fe200090e06ff */
[----:B-1----:R-:W-:Y:S02]  /*01e0*/  LEA R2, P2, R0, UR10, 0x2 ;  /* 0x0000000a00027c11 */ /* 0x002fe4000f8410ff */
[----:B------:R-:W-:Y:S02]  /*01f0*/  ISETP.GT.U32.AND.EX P1, PT, R4, RZ, PT, P1 ;  /* 0x000000ff0400720c */ /* 0x000fe40003f24110 */
[----:B------:R-:W-:Y:S01]  /*0200*/  LEA.HI.X R3, R0, UR11, R3, 0x2, P2 ;  /* 0x0000000b00037c11 */ /* 0x000fe200090f1403 */
[----:B------:R-:W0:Y:S04]  /*0210*/  @P0 LDC R5, c[0x0][0x390] ;  /* 0x0000e400ff050b82 */ /* 0x000e280000000800 */
[----:B0-----:R0:W-:Y:S06]  /*0220*/  @P0 STG.E desc[UR8][R2.64], R5 ;  /* 0x0000000502000986 */ /* 0x0011ec000c101908 */
[----:B------:R-:W-:Y:S05]  /*0230*/  @!P1 EXIT ;  /* 0x000000000000994d */ /* 0x000fea0003800000 */
[----:B0-----:R-:W0:Y:S02]  /*0240*/  LDC R5, c[0x0][0x390] ;  /* 0x0000e400ff057b82 */ /* 0x001e240000000800 */
[----:B0-----:R-:W-:Y:S01]  /*0250*/  STG.E desc[UR8][R2.64+0x400], R5 ;  /* 0x0004000502007986 */ /* 0x001fe2000c101908 */
[----:B------:R-:W-:Y:S05]  /*0260*/  EXIT ;  /* 0x000000000000794d */ /* 0x000fea0003800000 */
.L_x_35:
        /* <DEDUP_REMOVED lines=9> */
.L_x_39:


//--------------------- .text._ZN3cub18CUB_300001_SM_10006detail11EmptyKernelIvEEvv --------------------------
	.section	.text._ZN3cub18CUB_300001_SM_10006detail11EmptyKernelIvEEvv,"ax",@progbits
	.align	128
        .global         _ZN3cub18CUB_300001_SM_10006detail11EmptyKernelIvEEvv
        .type           _ZN3cub18CUB_300001_SM_10006detail11EmptyKernelIvEEvv,@function
        .size           _ZN3cub18CUB_300001_SM_10006detail11EmptyKernelIvEEvv,(.L_x_40 - _ZN3cub18CUB_300001_SM_10006detail11EmptyKernelIvEEvv)
        .other          _ZN3cub18CUB_300001_SM_10006detail11EmptyKernelIvEEvv,@"STO_CUDA_ENTRY STV_DEFAULT"
_ZN3cub18CUB_300001_SM_10006detail11EmptyKernelIvEEvv:
.text._ZN3cub18CUB_300001_SM_10006detail11EmptyKernelIvEEvv:
[----:B------:R-:W-:Y:S01]  /*0000*/  LDC R1, c[0x0][0x37c] ;  /* 0x0000df00ff017b82 */ /* 0x000fe20000000800 */
[----:B------:R-:W-:Y:S05]  /*0010*/  EXIT ;  /* 0x000000000000794d */ /* 0x000fea0003800000 */
.L_x_36:
        /* <DEDUP_REMOVED lines=14> */
.L_x_40:


//--------------------- .nv.shared.reserved.0     --------------------------
	.section	.nv.shared.reserved.0,"aw",@nobits
	.weak		__nv_reservedSMEM_offset_0_alias
	.size		__nv_reservedSMEM_offset_0_alias, 0, 64
	.other		__nv_reservedSMEM_offset_0_alias,@"STO_CUDA_RESERVED_SHARED STV_DEFAULT"
__nv_reservedSMEM_offset_0_alias:
	.zero		0
	.zero		64


//--------------------- .nv.global                --------------------------
	.section	.nv.global,"aw",@nobits
.nv.global:
	.type		_ZN30_INTERNAL_084ceba1_4_k_cu_main6thrust24THRUST_300001_SM_1000_NS3seqE,@object
	.size		_ZN30_INTERNAL_084ceba1_4_k_cu_main6thrust24THRUST_300001_SM_1000_NS3seqE,(_ZN30_INTERNAL_084ceba1_4_k_cu_main4cuda3std3__48in_placeE - _ZN30_INTERNAL_084ceba1_4_k_cu_main6thrust24THRUST_300001_SM_1000_NS3seqE)
_ZN30_INTERNAL_084ceba1_4_k_cu_main6thrust24THRUST_300001_SM_1000_NS3seqE:
	.zero		1
	.type		_ZN30_INTERNAL_084ceba1_4_k_cu_main4cuda3std3__48in_placeE,@object
	.size		_ZN30_INTERNAL_084ceba1_4_k_cu_main4cuda3std3__48in_placeE,(_ZN30_INTERNAL_084ceba1_4_k_cu_main4cuda3std6ranges3__45__cpo4sizeE - _ZN30_INTERNAL_084ceba1_4_k_cu_main4cuda3std3__48in_placeE)
_ZN30_INTERNAL_084ceba1_4_k_cu_main4cuda3std3__48in_placeE:
	.zero		1
	.type		_ZN30_INTERNAL_084ceba1_4_k_cu_main4cuda3std6ranges3__45__cpo4sizeE,@object
	.size		_ZN30_INTERNAL_084ceba1_4_k_cu_main4cuda3std6ranges3__45__cpo4sizeE,(_ZN30_INTERNAL_084ceba1_4_k_cu_main6thrust24THRUST_300001_SM_1000_NS12placeholders2_3E - _ZN30_INTERNAL_084ceba1_4_k_cu_main4cuda3std6ranges3__45__cpo4sizeE)
_ZN30_INTERNAL_084ceba1_4_k_cu_main4cuda3std6ranges3__45__cpo4sizeE:
	.zero		1
	.type		_ZN30_INTERNAL_084ceba1_4_k_cu_main6thrust24THRUST_300001_SM_1000_NS12placeholders2_3E,@object
	.size		_ZN30_INTERNAL_084ceba1_4_k_cu_main6thrust24THRUST_300001_SM_1000_NS12placeholders2_3E,(_ZN30_INTERNAL_084ceba1_4_k_cu_main4cuda3std3__45__cpo6cbeginE - _ZN30_INTERNAL_084ceba1_4_k_cu_main6thrust24THRUST_300001_SM_1000_NS12placeholders2_3E)
_ZN30_INTERNAL_084ceba1_4_k_cu_main6thrust24THRUST_300001_SM_1000_NS12placeholders2_3E:
	.zero		1
	.type		_ZN30_INTERNAL_084ceba1_4_k_cu_main4cuda3std3__45__cpo6cbeginE,@object
	.size		_ZN30_INTERNAL_084ceba1_4_k_cu_main4cuda3std3__45__cpo6cbeginE,(_ZN30_INTERNAL_084ceba1_4_k_cu_main4cuda3std6ranges3__45__cpo6cbeginE - _ZN30_INTERNAL_084ceba1_4_k_cu_main4cuda3std3__45__cpo6cbeginE)
_ZN30_INTERNAL_084ceba1_4_k_cu_main4cuda3std3__45__cpo6cbeginE:
	.zero		1
	.type		_ZN30_INTERNAL_084ceba1_4_k_cu_main4cuda3std6ranges3__45__cpo6cbeginE,@object
	.size		_ZN30_INTERNAL_084ceba1_4_k_cu_main4cuda3std6ranges3__45__cpo6cbeginE,(_ZN30_INTERNAL_084ceba1_4_k_cu_main6thrust24THRUST_300001_SM_1000_NS12placeholders2_7E - _ZN30_INTERNAL_084ceba1_4_k_cu_main4cuda3std6ranges3__45__cpo6cbeginE)
_ZN30_INTERNAL_084ceba1_4_k_cu_main4cuda3std6ranges3__45__cpo6cbeginE:
	.zero		1
	.type		_ZN30_INTERNAL_084ceba1_4_k_cu_main6thrust24THRUST_300001_SM_1000_NS12placeholders2_7E,@object
	.size		_ZN30_INTERNAL_084ceba1_4_k_cu_main6thrust24THRUST_300001_SM_1000_NS12placeholders2_7E,(_ZN30_INTERNAL_084ceba1_4_k_cu_main4cuda3std3__45__cpo7crbeginE - _ZN30_INTERNAL_084ceba1_4_k_cu_main6thrust24THRUST_300001_SM_1000_NS12placeholders2_7E)
_ZN30_INTERNAL_084ceba1_4_k_cu_main6thrust24THRUST_300001_SM_1000_NS12placeholders2_7E:
	.zero		1
	.type		_ZN30_INTERNAL_084ceba1_4_k_cu_main4cuda3std3__45__cpo7crbeginE,@object
	.size		_ZN30_INTERNAL_084ceba1_4_k_cu_main4cuda3std3__45__cpo7crbeginE,(_ZN30_INTERNAL_084ceba1_4_k_cu_main4cuda3std6ranges3__45__cpo4nextE - _ZN30_INTERNAL_084ceba1_4_k_cu_main4cuda3std3__45__cpo7crbeginE)
_ZN30_INTERNAL_084ceba1_4_k_cu_main4cuda3std3__45__cpo7crbeginE:
	.zero		1
	.type		_ZN30_INTERNAL_084ceba1_4_k_cu_main4cuda3std6ranges3__45__cpo4nextE,@object
	.size		_ZN30_INTERNAL_084ceba1_4_k_cu_main4cuda3std6ranges3__45__cpo4nextE,(_ZN30_INTERNAL_084ceba1_4_k_cu_main4cuda3std6ranges3__45__cpo4swapE - _ZN30_INTERNAL_084ceba1_4_k_cu_main4cuda3std6ranges3__45__cpo4nextE)
_ZN30_INTERNAL_084ceba1_4_k_cu_main4cuda3std6ranges3__45__cpo4nextE:
	.zero		1
	.type		_ZN30_INTERNAL_084ceba1_4_k_cu_main4cuda3std6ranges3__45__cpo4swapE,@object
	.size		_ZN30_INTERNAL_084ceba1_4_k_cu_main4cuda3std6ranges3__45__cpo4swapE,(_ZN30_INTERNAL_084ceba1_4_k_cu_main6thrust24THRUST_300001_SM_1000_NS8cuda_cub10par_nosyncE - _ZN30_INTERNAL_084ceba1_4_k_cu_main4cuda3std6ranges3__45__cpo4swapE)
_ZN30_INTERNAL_084ceba1_4_k_cu_main4cuda3std6ranges3__45__cpo4swapE:
	.zero		1
	.type		_ZN30_INTERNAL_084ceba1_4_k_cu_main6thrust24THRUST_300001_SM_1000_NS8cuda_cub10par_nosyncE,@object
	.size		_ZN30_INTERNAL_084ceba1_4_k_cu_main6thrust24THRUST_300001_SM_1000_NS8cuda_cub10par_nosyncE,(_ZN30_INTERNAL_084ceba1_4_k_cu_main6thrust24THRUST_300001_SM_1000_NS12placeholders2_9E - _ZN30_INTERNAL_084ceba1_4_k_cu_main6thrust24THRUST_300001_SM_1000_NS8cuda_cub10par_nosyncE)
_ZN30_INTERNAL_084ceba1_4_k_cu_main6thrust24THRUST_300001_SM_1000_NS8cuda_cub10par_nosyncE:
	.zero		1
	.type		_ZN30_INTERNAL_084ceba1_4_k_cu_main6thrust24THRUST_300001_SM_1000_NS12placeholders2_9E,@object
	.size		_ZN30_INTERNAL_084ceba1_4_k_cu_main6thrust24THRUST_300001_SM_1000_NS12placeholders2_9E,(_ZN30_INTERNAL_084ceba1_4_k_cu_main4cuda3std3__432_GLOBAL__N__084ceba1_4_k_cu_main6ignoreE - _ZN30_INTERNAL_084ceba1_4_k_cu_main6thrust24THRUST_300001_SM_1000_NS12placeholders2_9E)
_ZN30_INTERNAL_084ceba1_4_k_cu_main6thrust24THRUST_300001_SM_1000_NS12placeholders2_9E:
	.zero		1
	.type		_ZN30_INTERNAL_084ceba1_4_k_cu_main4cuda3std3__432_GLOBAL__N__084ceba1_4_k_cu_main6ignoreE,@object
	.size		_ZN30_INTERNAL_084ceba1_4_k_cu_main4cuda3std3__432_GLOBAL__N__084ceba1_4_k_cu_main6ignoreE,(_ZN30_INTERNAL_084ceba1_4_k_cu_main4cuda3std6ranges3__45__cpo4dataE - _ZN30_INTERNAL_084ceba1_4_k_cu_main4cuda3std3__432_GLOBAL__N__084ceba1_4_k_cu_main6ignoreE)
_ZN30_INTERNAL_084ceba1_4_k_cu_main4cuda3std3__432_GLOBAL__N__084ceba1_4_k_cu_main6ignoreE:
	.zero		1
	.type		_ZN30_INTERNAL_084ceba1_4_k_cu_main4cuda3std6ranges3__45__cpo4dataE,@object
	.size		_ZN30_INTERNAL_084ceba1_4_k_cu_main4cuda3std6ranges3__45__cpo4dataE,(_ZN30_INTERNAL_084ceba1_4_k_cu_main6thrust24THRUST_300001_SM_1000_NS12placeholders2_1E - _ZN30_INTERNAL_084ceba1_4_k_cu_main4cuda3std6ranges3__45__cpo4dataE)
_ZN30_INTERNAL_084ceba1_4_k_cu_main4cuda3std6ranges3__45__cpo4dataE:
	.zero		1
	.type		_ZN30_INTERNAL_084ceba1_4_k_cu_main6thrust24THRUST_300001_SM_1000_NS12placeholders2_1E,@object
	.size		_ZN30_INTERNAL_084ceba1_4_k_cu_main6thrust24THRUST_300001_SM_1000_NS12placeholders2_1E,(_ZN30_INTERNAL_084ceba1_4_k_cu_main4cuda3std3__45__cpo5beginE - _ZN30_INTERNAL_084ceba1_4_k_cu_main6thrust24THRUST_300001_SM_1000_NS12placeholders2_1E)
_ZN30_INTERNAL_084ceba1_4_k_cu_main6thrust24THRUST_300001_SM_1000_NS12placeholders2_1E:
	.zero		1
	.type		_ZN30_INTERNAL_084ceba1_4_k_cu_main4cuda3std3__45__cpo5beginE,@object
	.size		_ZN30_INTERNAL_084ceba1_4_k_cu_main4cuda3std3__45__cpo5beginE,(_ZN30_INTERNAL_084ceba1_4_k_cu_main4cuda3std6ranges3__45__cpo5beginE - _ZN30_INTERNAL_084ceba1_4_k_cu_main4cuda3std3__45__cpo5beginE)
_ZN30_INTERNAL_084ceba1_4_k_cu_main4cuda3std3__45__cpo5beginE:
	.zero		1
	.type		_ZN30_INTERNAL_084ceba1_4_k_cu_main4cuda3std6ranges3__45__cpo5beginE,@object
	.size		_ZN30_INTERNAL_084ceba1_4_k_cu_main4cuda3std6ranges3__45__cpo5beginE,(_ZN30_INTERNAL_084ceba1_4_k_cu_main6thrust24THRUST_300001_SM_1000_NS12placeholders2_5E - _ZN30_INTERNAL_084ceba1_4_k_cu_main4cuda3std6ranges3__45__cpo5beginE)
_ZN30_INTERNAL_084ceba1_4_k_cu_main4cuda3std6ranges3__45__cpo5beginE:
	.zero		1
	.type		_ZN30_INTERNAL_084ceba1_4_k_cu_main6thrust24THRUST_300001_SM_1000_NS12placeholders2_5E,@object
	.size		_ZN30_INTERNAL_084ceba1_4_k_cu_main6thrust24THRUST_300001_SM_1000_NS12placeholders2_5E,(_ZN30_INTERNAL_084ceba1_4_k_cu_main4cuda3std3__45__cpo6rbeginE - _ZN30_INTERNAL_084ceba1_4_k_cu_main6thrust24THRUST_300001_SM_1000_NS12placeholders2_5E)
_ZN30_INTERNAL_084ceba1_4_k_cu_main6thrust24THRUST_300001_SM_1000_NS12placeholders2_5E:
	.zero		1
	.type		_ZN30_INTERNAL_084ceba1_4_k_cu_main4cuda3std3__45__cpo6rbeginE,@object
	.size		_ZN30_INTERNAL_084ceba1_4_k_cu_main4cuda3std3__45__cpo6rbeginE,(_ZN30_INTERNAL_084ceba1_4_k_cu_main4cuda3std6ranges3__45__cpo7advanceE - _ZN30_INTERNAL_084ceba1_4_k_cu_main4cuda3std3__45__cpo6rbeginE)
_ZN30_INTERNAL_084ceba1_4_k_cu_main4cuda3std3__45__cpo6rbeginE:
	.zero		1
	.type		_ZN30_INTERNAL_084ceba1_4_k_cu_main4cuda3std6ranges3__45__cpo7advanceE,@object
	.size		_ZN30_INTERNAL_084ceba1_4_k_cu_main4cuda3std6ranges3__45__cpo7advanceE,(_ZN30_INTERNAL_084ceba1_4_k_cu_main4cuda3std3__47nulloptE - _ZN30_INTERNAL_084ceba1_4_k_cu_main4cuda3std6ranges3__45__cpo7advanceE)
_ZN30_INTERNAL_084ceba1_4_k_cu_main4cuda3std6ranges3__45__cpo7advanceE:
	.zero		1
	.type		_ZN30_INTERNAL_084ceba1_4_k_cu_main4cuda3std3__47nulloptE,@object
	.size		_ZN30_INTERNAL_084ceba1_4_k_cu_main4cuda3std3__47nulloptE,(_ZN30_INTERNAL_084ceba1_4_k_cu_main4cuda3std6ranges3__45__cpo8distanceE - _ZN30_INTERNAL_084ceba1_4_k_cu_main4cuda3std3__47nulloptE)
_ZN30_INTERNAL_084ceba1_4_k_cu_main4cuda3std3__47nulloptE:
	.zero		1
	.type		_ZN30_INTERNAL_084ceba1_4_k_cu_main4cuda3std6ranges3__45__cpo8distanceE,@object
	.size		_ZN30_INTERNAL_084ceba1_4_k_cu_main4cuda3std6ranges3__45__cpo8distanceE,(_ZN30_INTERNAL_084ceba1_4_k_cu_main6thrust24THRUST_300001_SM_1000_NS12placeholders3_10E - _ZN30_INTERNAL_084ceba1_4_k_cu_main4cuda3std6ranges3__45__cpo8distanceE)
_ZN30_INTERNAL_084ceba1_4_k_cu_main4cuda3std6ranges3__45__cpo8distanceE:
	.zero		1
	.type		_ZN30_INTERNAL_084ceba1_4_k_cu_main6thrust24THRUST_300001_SM_1000_NS12placeholders3_10E,@object
	.size		_ZN30_INTERNAL_084ceba1_4_k_cu_main6thrust24THRUST_300001_SM_1000_NS12placeholders3_10E,(_ZN30_INTERNAL_084ceba1_4_k_cu_main4cuda3std3__419piecewise_constructE - _ZN30_INTERNAL_084ceba1_4_k_cu_main6thrust24THRUST_300001_SM_1000_NS12placeholders3_10E)
_ZN30_INTERNAL_084ceba1_4_k_cu_main6thrust24THRUST_300001_SM_1000_NS12placeholders3_10E:
	.zero		1
	.type		_ZN30_INTERNAL_084ceba1_4_k_cu_main4cuda3std3__419piecewise_constructE,@object
	.size		_ZN30_INTERNAL_084ceba1_4_k_cu_main4cuda3std3__419piecewise_constructE,(_ZN30_INTERNAL_084ceba1_4_k_cu_main4cuda3std6ranges3__45__cpo5cdataE - _ZN30_INTERNAL_084ceba1_4_k_cu_main4cuda3std3__419piecewise_constructE)
_ZN30_INTERNAL_084ceba1_4_k_cu_main4cuda3std3__419piecewise_constructE:
	.zero		1
	.type		_ZN30_INTERNAL_084ceba1_4_k_cu_main4cuda3std6ranges3__45__cpo5cdataE,@object
	.size		_ZN30_INTERNAL_084ceba1_4_k_cu_main4cuda3std6ranges3__45__cpo5cdataE,(_ZN30_INTERNAL_084ceba1_4_k_cu_main6thrust24THRUST_300001_SM_1000_NS12placeholders2_2E - _ZN30_INTERNAL_084ceba1_4_k_cu_main4cuda3std6ranges3__45__cpo5cdataE)
_ZN30_INTERNAL_084ceba1_4_k_cu_main4cuda3std6ranges3__45__cpo5cdataE:
	.zero		1
	.type		_ZN30_INTERNAL_084ceba1_4_k_cu_main6thrust24THRUST_300001_SM_1000_NS12placeholders2_2E,@object
	.size		_ZN30_INTERNAL_084ceba1_4_k_cu_main6thrust24THRUST_300001_SM_1000_NS12placeholders2_2E,(_ZN30_INTERNAL_084ceba1_4_k_cu_main4cuda3std3__45__cpo3endE - _ZN30_INTERNAL_084ceba1_4_k_cu_main6thrust24THRUST_300001_SM_1000_NS12placeholders2_2E)
_ZN30_INTERNAL_084ceba1_4_k_cu_main6thrust24THRUST_300001_SM_1000_NS12placeholders2_2E:
	.zero		1
	.type		_ZN30_INTERNAL_084ceba1_4_k_cu_main4cuda3std3__45__cpo3endE,@object
	.size		_ZN30_INTERNAL_084ceba1_4_k_cu_main4cuda3std3__45__cpo3endE,(_ZN30_INTERNAL_084ceba1_4_k_cu_main4cuda3std6ranges3__45__cpo3endE - _ZN30_INTERNAL_084ceba1_4_k_cu_main4cuda3std3__45__cpo3endE)
_ZN30_INTERNAL_084ceba1_4_k_cu_main4cuda3std3__45__cpo3endE:
	.zero		1
	.type		_ZN30_INTERNAL_084ceba1_4_k_cu_main4cuda3std6ranges3__45__cpo3endE,@object
	.size		_ZN30_INTERNAL_084ceba1_4_k_cu_main4cuda3std6ranges3__45__cpo3endE,(_ZN30_INTERNAL_084ceba1_4_k_cu_main6thrust24THRUST_300001_SM_1000_NS12placeholders2_6E - _ZN30_INTERNAL_084ceba1_4_k_cu_main4cuda3std6ranges3__45__cpo3endE)
_ZN30_INTERNAL_084ceba1_4_k_cu_main4cuda3std6ranges3__45__cpo3endE:
	.zero		1
	.type		_ZN30_INTERNAL_084ceba1_4_k_cu_main6thrust24THRUST_300001_SM_1000_NS12placeholders2_6E,@object
	.size		_ZN30_INTERNAL_084ceba1_4_k_cu_main6thrust24THRUST_300001_SM_1000_NS12placeholders2_6E,(_ZN30_INTERNAL_084ceba1_4_k_cu_main4cuda3std3__45__cpo4rendE - _ZN30_INTERNAL_084ceba1_4_k_cu_main6thrust24THRUST_300001_SM_1000_NS12placeholders2_6E)
_ZN30_INTERNAL_084ceba1_4_k_cu_main6thrust24THRUST_300001_SM_1000_NS12placeholders2_6E:
	.zero		1
	.type		_ZN30_INTERNAL_084ceba1_4_k_cu_main4cuda3std3__45__cpo4rendE,@object
	.size		_ZN30_INTERNAL_084ceba1_4_k_cu_main4cuda3std3__45__cpo4rendE,(_ZN30_INTERNAL_084ceba1_4_k_cu_main4cuda3std6ranges3__45__cpo9iter_swapE - _ZN30_INTERNAL_084ceba1_4_k_cu_main4cuda3std3__45__cpo4rendE)
_ZN30_INTERNAL_084ceba1_4_k_cu_main4cuda3std3__45__cpo4rendE:
	.zero		1
	.type		_ZN30_INTERNAL_084ceba1_4_k_cu_main4cuda3std6ranges3__45__cpo9iter_swapE,@object
	.size		_ZN30_INTERNAL_084ceba1_4_k_cu_main4cuda3std6ranges3__45__cpo9iter_swapE,(_ZN30_INTERNAL_084ceba1_4_k_cu_main4cuda3std3__48unexpectE - _ZN30_INTERNAL_084ceba1_4_k_cu_main4cuda3std6ranges3__45__cpo9iter_swapE)
_ZN30_INTERNAL_084ceba1_4_k_cu_main4cuda3std6ranges3__45__cpo9iter_swapE:
	.zero		1
	.type		_ZN30_INTERNAL_084ceba1_4_k_cu_main4cuda3std3__48unexpectE,@object
	.size		_ZN30_INTERNAL_084ceba1_4_k_cu_main4cuda3std3__48unexpectE,(_ZN30_INTERNAL_084ceba1_4_k_cu_main6thrust24THRUST_300001_SM_1000_NS8cuda_cub3parE - _ZN30_INTERNAL_084ceba1_4_k_cu_main4cuda3std3__48unexpectE)
_ZN30_INTERNAL_084ceba1_4_k_cu_main4cuda3std3__48unexpectE:
	.zero		1
	.type		_ZN30_INTERNAL_084ceba1_4_k_cu_main6thrust24THRUST_300001_SM_1000_NS8cuda_cub3parE,@object
	.size		_ZN30_INTERNAL_084ceba1_4_k_cu_main6thrust24THRUST_300001_SM_1000_NS8cuda_cub3parE,(_ZN30_INTERNAL_084ceba1_4_k_cu_main6thrust24THRUST_300001_SM_1000_NS12placeholders2_4E - _ZN30_INTERNAL_084ceba1_4_k_cu_main6thrust24THRUST_300001_SM_1000_NS8cuda_cub3parE)
_ZN30_INTERNAL_084ceba1_4_k_cu_main6thrust24THRUST_300001_SM_1000_NS8cuda_cub3parE:
	.zero		1
	.type		_ZN30_INTERNAL_084ceba1_4_k_cu_main6thrust24THRUST_300001_SM_1000_NS12placeholders2_4E,@object
	.size		_ZN30_INTERNAL_084ceba1_4_k_cu_main6thrust24THRUST_300001_SM_1000_NS12placeholders2_4E,(_ZN30_INTERNAL_084ceba1_4_k_cu_main4cuda3std3__45__cpo4cendE - _ZN30_INTERNAL_084ceba1_4_k_cu_main6thrust24THRUST_300001_SM_1000_NS12placeholders2_4E)
_ZN30_INTERNAL_084ceba1_4_k_cu_main6thrust24THRUST_300001_SM_1000_NS12placeholders2_4E:
	.zero		1
	.type		_ZN30_INTERNAL_084ceba1_4_k_cu_main4cuda3std3__45__cpo4cendE,@object
	.size		_ZN30_INTERNAL_084ceba1_4_k_cu_main4cuda3std3__45__cpo4cendE,(_ZN30_INTERNAL_084ceba1_4_k_cu_main4cuda3std6ranges3__45__cpo4cendE - _ZN30_INTERNAL_084ceba1_4_k_cu_main4cuda3std3__45__cpo4cendE)
_ZN30_INTERNAL_084ceba1_4_k_cu_main4cuda3std3__45__cpo4cendE:
	.zero		1
	.type		_ZN30_INTERNAL_084ceba1_4_k_cu_main4cuda3std6ranges3__45__cpo4cendE,@object
	.size		_ZN30_INTERNAL_084ceba1_4_k_cu_main4cuda3std6ranges3__45__cpo4cendE,(_ZN30_INTERNAL_084ceba1_4_k_cu_main4cuda3std3__420unreachable_sentinelE - _ZN30_INTERNAL_084ceba1_4_k_cu_main4cuda3std6ranges3__45__cpo4cendE)
_ZN30_INTERNAL_084ceba1_4_k_cu_main4cuda3std6ranges3__45__cpo4cendE:
	.zero		1
	.type		_ZN30_INTERNAL_084ceba1_4_k_cu_main4cuda3std3__420unreachable_sentinelE,@object
	.size		_ZN30_INTERNAL_084ceba1_4_k_cu_main4cuda3std3__420unreachable_sentinelE,(_ZN30_INTERNAL_084ceba1_4_k_cu_main4cuda3std6ranges3__45__cpo5ssizeE - _ZN30_INTERNAL_084ceba1_4_k_cu_main4cuda3std3__420unreachable_sentinelE)
_ZN30_INTERNAL_084ceba1_4_k_cu_main4cuda3std3__420unreachable_sentinelE:
	.zero		1
	.type		_ZN30_INTERNAL_084ceba1_4_k_cu_main4cuda3std6ranges3__45__cpo5ssizeE,@object
	.size		_ZN30_INTERNAL_084ceba1_4_k_cu_main4cuda3std6ranges3__45__cpo5ssizeE,(_ZN30_INTERNAL_084ceba1_4_k_cu_main6thrust24THRUST_300001_SM_1000_NS12placeholders2_8E - _ZN30_INTERNAL_084ceba1_4_k_cu_main4cuda3std6ranges3__45__cpo5ssizeE)
_ZN30_INTERNAL_084ceba1_4_k_cu_main4cuda3std6ranges3__45__cpo5ssizeE:
	.zero		1
	.type		_ZN30_INTERNAL_084ceba1_4_k_cu_main6thrust24THRUST_300001_SM_1000_NS12placeholders2_8E,@object
	.size		_ZN30_INTERNAL_084ceba1_4_k_cu_main6thrust24THRUST_300001_SM_1000_NS12placeholders2_8E,(_ZN30_INTERNAL_084ceba1_4_k_cu_main4cuda3std3__45__cpo5crendE - _ZN30_INTERNAL_084ceba1_4_k_cu_main6thrust24THRUST_300001_SM_1000_NS12placeholders2_8E)
_ZN30_INTERNAL_084ceba1_4_k_cu_main6thrust24THRUST_300001_SM_1000_NS12placeholders2_8E:
	.zero		1
	.type		_ZN30_INTERNAL_084ceba1_4_k_cu_main4cuda3std3__45__cpo5crendE,@object
	.size		_ZN30_INTERNAL_084ceba1_4_k_cu_main4cuda3std3__45__cpo5crendE,(_ZN30_INTERNAL_084ceba1_4_k_cu_main4cuda3std6ranges3__45__cpo4prevE - _ZN30_INTERNAL_084ceba1_4_k_cu_main4cuda3std3__45__cpo5crendE)
_ZN30_INTERNAL_084ceba1_4_k_cu_main4cuda3std3__45__cpo5crendE:
	.zero		1
	.type		_ZN30_INTERNAL_084ceba1_4_k_cu_main4cuda3std6ranges3__45__cpo4prevE,@object
	.size		_ZN30_INTERNAL_084ceba1_4_k_cu_main4cuda3std6ranges3__45__cpo4prevE,(_ZN30_INTERNAL_084ceba1_4_k_cu_main4cuda3std6ranges3__45__cpo9iter_moveE - _ZN30_INTERNAL_084ceba1_4_k_cu_main4cuda3std6ranges3__45__cpo4prevE)
_ZN30_INTERNAL_084ceba1_4_k_cu_main4cuda3std6ranges3__45__cpo4prevE:
	.zero		1
	.type		_ZN30_INTERNAL_084ceba1_4_k_cu_main4cuda3std6ranges3__45__cpo9iter_moveE,@object
	.size		_ZN30_INTERNAL_084ceba1_4_k_cu_main4cuda3std6ranges3__45__cpo9iter_moveE,(_ZN30_INTERNAL_084ceba1_4_k_cu_main6thrust24THRUST_300001_SM_1000_NS6system6detail10sequential3seqE - _ZN30_INTERNAL_084ceba1_4_k_cu_main4cuda3std6ranges3__45__cpo9iter_moveE)
_ZN30_INTERNAL_084ceba1_4_k_cu_main4cuda3std6ranges3__45__cpo9iter_moveE:
	.zero		1
	.type		_ZN30_INTERNAL_084ceba1_4_k_cu_main6thrust24THRUST_300001_SM_1000_NS6system6detail10sequential3seqE,@object
	.size		_ZN30_INTERNAL_084ceba1_4_k_cu_main6thrust24THRUST_300001_SM_1000_NS6system6detail10sequential3seqE,(.L_31 - _ZN30_INTERNAL_084ceba1_4_k_cu_main6thrust24THRUST_300001_SM_1000_NS6system6detail10sequential3seqE)
_ZN30_INTERNAL_084ceba1_4_k_cu_main6thrust24THRUST_300001_SM_1000_NS6system6detail10sequential3seqE:
	.zero		1
.L_31:


//--------------------- .nv.constant0._ZN3cub18CUB_300001_SM_10006detail9transform16transform_kernelINS2_10policy_hubILb1EN4cuda3std3__45tupleIJN6thrust24THRUST_300001_SM_1000_NS6detail15normal_iteratorINSA_10device_ptrIfEEEESF_EEEE10policy1000El13saxpy_functorSF_JPfSK_EEEvT0_iT1_T2_DpNS2_10kernel_argIT3_EE --------------------------
	.section	.nv.constant0._ZN3cub18CUB_300001_SM_10006detail9transform16transform_kernelINS2_10policy_hubILb1EN4cuda3std3__45tupleIJN6thrust24THRUST_300001_SM_1000_NS6detail15normal_iteratorINSA_10device_ptrIfEEEESF_EEEE10policy1000El13saxpy_functorSF_JPfSK_EEEvT0_iT1_T2_DpNS2_10kernel_argIT3_EE,"a",@progbits
	.sectionflags	@""
	.align	4
.nv.constant0._ZN3cub18CUB_300001_SM_10006detail9transform16transform_kernelINS2_10policy_hubILb1EN4cuda3std3__45tupleIJN6thrust24THRUST_300001_SM_1000_NS6detail15normal_iteratorINSA_10device_ptrIfEEEESF_EEEE10policy1000El13saxpy_functorSF_JPfSK_EEEvT0_iT1_T2_DpNS2_10kernel_argIT3_EE:
	.zero		952


//--------------------- .nv.constant0._ZN3cub18CUB_300001_SM_10006detail9transform16transform_kernelINS2_10policy_hubILb1EN4cuda3std3__45tupleIJN6thrust24THRUST_300001_SM_1000_NS6detail15normal_iteratorINSA_10device_ptrIfEEEESF_EEEE10policy1000Ei13saxpy_functorSF_JPfSK_EEEvT0_iT1_T2_DpNS2_10kernel_argIT3_EE --------------------------
	.section	.nv.constant0._ZN3cub18CUB_300001_SM_10006detail9transform16transform_kernelINS2_10policy_hubILb1EN4cuda3std3__45tupleIJN6thrust24THRUST_300001_SM_1000_NS6detail15normal_iteratorINSA_10device_ptrIfEEEESF_EEEE10policy1000Ei13saxpy_functorSF_JPfSK_EEEvT0_iT1_T2_DpNS2_10kernel_argIT3_EE,"a",@progbits
	.sectionflags	@""
	.align	4
.nv.constant0._ZN3cub18CUB_300001_SM_10006detail9transform16transform_kernelINS2_10policy_hubILb1EN4cuda3std3__45tupleIJN6thrust24THRUST_300001_SM_1000_NS6detail15normal_iteratorINSA_10device_ptrIfEEEESF_EEEE10policy1000Ei13saxpy_functorSF_JPfSK_EEEvT0_iT1_T2_DpNS2_10kernel_argIT3_EE:
	.zero		952


//--------------------- .nv.constant0._ZN3cub18CUB_300001_SM_10006detail8for_each13static_kernelINS2_12policy_hub_t12policy_500_tEmN6thrust24THRUST_300001_SM_1000_NS8cuda_cub20__uninitialized_fill7functorINS7_10device_ptrIfEEfEEEEvT0_T1_ --------------------------
	.section	.nv.constant0._ZN3cub18CUB_300001_SM_10006detail8for_each13static_kernelINS2_12policy_hub_t12policy_500_tEmN6thrust24THRUST_300001_SM_1000_NS8cuda_cub20__uninitialized_fill7functorINS7_10device_ptrIfEEfEEEEvT0_T1_,"a",@progbits
	.sectionflags	@""
	.align	4
.nv.constant0._ZN3cub18CUB_300001_SM_10006detail8for_each13static_kernelINS2_12policy_hub_t12policy_500_tEmN6thrust24THRUST_300001_SM_1000_NS8cuda_cub20__uninitialized_fill7functorINS7_10device_ptrIfEEfEEEEvT0_T1_:
	.zero		920


//--------------------- .nv.constant0._ZN3cub18CUB_300001_SM_10006detail11EmptyKernelIvEEvv --------------------------
	.section	.nv.constant0._ZN3cub18CUB_300001_SM_10006detail11EmptyKernelIvEEvv,"a",@progbits
	.sectionflags	@""
	.align	4
.nv.constant0._ZN3cub18CUB_300001_SM_10006detail11EmptyKernelIvEEvv:
	.zero		896


//--------------------- SYMBOLS --------------------------

	.type		.nv.reservedSmem.offset0,@object
	.size		.nv.reservedSmem.offset0,0x4
